//
// Generated by NVIDIA NVVM Compiler
//
// Compiler Build ID: CL-36424714
// Cuda compilation tools, release 13.0, V13.0.88
// Based on NVVM 20.0.0
//

.version 9.0
.target sm_100
.address_size 64

	// .globl	_ZN15matmul_baseline15matmul_baselineEiiiPKfS1_Pf
.extern .shared .align 16 .b8 _ZN12matmul_shmem5shmemE[];
.extern .shared .align 16 .b8 _ZN13matmul_l1_reg5shmemE[];

.visible .entry _ZN15matmul_baseline15matmul_baselineEiiiPKfS1_Pf(
	.param .u32 _ZN15matmul_baseline15matmul_baselineEiiiPKfS1_Pf_param_0,
	.param .u32 _ZN15matmul_baseline15matmul_baselineEiiiPKfS1_Pf_param_1,
	.param .u32 _ZN15matmul_baseline15matmul_baselineEiiiPKfS1_Pf_param_2,
	.param .u64 .ptr .align 1 _ZN15matmul_baseline15matmul_baselineEiiiPKfS1_Pf_param_3,
	.param .u64 .ptr .align 1 _ZN15matmul_baseline15matmul_baselineEiiiPKfS1_Pf_param_4,
	.param .u64 .ptr .align 1 _ZN15matmul_baseline15matmul_baselineEiiiPKfS1_Pf_param_5
)
{
	.reg .pred 	%p<10>;
	.reg .b32 	%r<39>;
	.reg .b32 	%f<68>;
	.reg .b64 	%rd<67>;

	ld.param.u32 	%r17, [_ZN15matmul_baseline15matmul_baselineEiiiPKfS1_Pf_param_2];
	ld.param.u64 	%rd14, [_ZN15matmul_baseline15matmul_baselineEiiiPKfS1_Pf_param_3];
	ld.param.u64 	%rd15, [_ZN15matmul_baseline15matmul_baselineEiiiPKfS1_Pf_param_4];
	cvta.to.global.u64 	%rd1, %rd15;
	cvta.to.global.u64 	%rd2, %rd14;
	mov.u32 	%r18, %ctaid.y;
	shl.b32 	%r19, %r18, 5;
	mov.u32 	%r20, %tid.y;
	add.s32 	%r1, %r19, %r20;
	mov.u32 	%r21, %ctaid.x;
	shl.b32 	%r22, %r21, 5;
	mov.u32 	%r23, %tid.x;
	add.s32 	%r2, %r22, %r23;
	setp.lt.s32 	%p1, %r17, 1;
	mov.f32 	%f67, 0f00000000;
	@%p1 bra 	$L__BB0_12;
	mul.lo.s32 	%r3, %r17, %r1;
	and.b32  	%r4, %r17, 7;
	setp.lt.u32 	%p2, %r17, 8;
	mov.f32 	%f67, 0f00000000;
	mov.b32 	%r37, 0;
	@%p2 bra 	$L__BB0_4;
	and.b32  	%r37, %r17, 2147483640;
	neg.s32 	%r35, %r37;
	mul.wide.u32 	%rd16, %r17, 4;
	add.s64 	%rd3, %rd1, %rd16;
	mul.wide.u32 	%rd17, %r17, 8;
	add.s64 	%rd4, %rd1, %rd17;
	mul.wide.u32 	%rd18, %r17, 12;
	add.s64 	%rd5, %rd1, %rd18;
	mul.wide.u32 	%rd19, %r17, 16;
	add.s64 	%rd6, %rd1, %rd19;
	mul.wide.u32 	%rd20, %r17, 20;
	add.s64 	%rd7, %rd1, %rd20;
	mul.wide.u32 	%rd21, %r17, 24;
	add.s64 	%rd8, %rd1, %rd21;
	mul.wide.u32 	%rd22, %r17, 28;
	add.s64 	%rd9, %rd1, %rd22;
	mul.wide.u32 	%rd23, %r3, 4;
	add.s64 	%rd24, %rd23, %rd2;
	add.s64 	%rd66, %rd24, 16;
	mov.f32 	%f67, 0f00000000;
	mov.u32 	%r34, %r2;
$L__BB0_3:
	.pragma "nounroll";
	mul.wide.s32 	%rd25, %r34, 4;
	add.s64 	%rd26, %rd3, %rd25;
	add.s64 	%rd27, %rd4, %rd25;
	add.s64 	%rd28, %rd5, %rd25;
	add.s64 	%rd29, %rd6, %rd25;
	add.s64 	%rd30, %rd7, %rd25;
	add.s64 	%rd31, %rd8, %rd25;
	add.s64 	%rd32, %rd9, %rd25;
	add.s64 	%rd33, %rd1, %rd25;
	ld.global.f32 	%f17, [%rd66+-16];
	ld.global.f32 	%f18, [%rd33];
	fma.rn.f32 	%f19, %f17, %f18, %f67;
	ld.global.f32 	%f20, [%rd66+-12];
	ld.global.f32 	%f21, [%rd26];
	fma.rn.f32 	%f22, %f20, %f21, %f19;
	ld.global.f32 	%f23, [%rd66+-8];
	ld.global.f32 	%f24, [%rd27];
	fma.rn.f32 	%f25, %f23, %f24, %f22;
	ld.global.f32 	%f26, [%rd66+-4];
	ld.global.f32 	%f27, [%rd28];
	fma.rn.f32 	%f28, %f26, %f27, %f25;
	ld.global.f32 	%f29, [%rd66];
	ld.global.f32 	%f30, [%rd29];
	fma.rn.f32 	%f31, %f29, %f30, %f28;
	ld.global.f32 	%f32, [%rd66+4];
	ld.global.f32 	%f33, [%rd30];
	fma.rn.f32 	%f34, %f32, %f33, %f31;
	ld.global.f32 	%f35, [%rd66+8];
	ld.global.f32 	%f36, [%rd31];
	fma.rn.f32 	%f37, %f35, %f36, %f34;
	ld.global.f32 	%f38, [%rd66+12];
	ld.global.f32 	%f39, [%rd32];
	fma.rn.f32 	%f67, %f38, %f39, %f37;
	add.s32 	%r35, %r35, 8;
	shl.b32 	%r25, %r17, 3;
	add.s32 	%r34, %r34, %r25;
	add.s64 	%rd66, %rd66, 32;
	setp.ne.s32 	%p3, %r35, 0;
	@%p3 bra 	$L__BB0_3;
$L__BB0_4:
	setp.eq.s32 	%p4, %r4, 0;
	@%p4 bra 	$L__BB0_12;
	and.b32  	%r12, %r17, 3;
	setp.lt.u32 	%p5, %r4, 4;
	@%p5 bra 	$L__BB0_7;
	add.s32 	%r26, %r37, %r3;
	mul.wide.u32 	%rd34, %r26, 4;
	add.s64 	%rd35, %rd2, %rd34;
	ld.global.f32 	%f41, [%rd35];
	mad.lo.s32 	%r27, %r37, %r17, %r2;
	mul.wide.s32 	%rd36, %r27, 4;
	add.s64 	%rd37, %rd1, %rd36;
	ld.global.f32 	%f42, [%rd37];
	fma.rn.f32 	%f43, %f41, %f42, %f67;
	cvt.u64.u32 	%rd38, %r3;
	cvt.u64.u32 	%rd39, %r37;
	add.s64 	%rd40, %rd39, %rd38;
	shl.b64 	%rd41, %rd40, 2;
	add.s64 	%rd42, %rd2, %rd41;
	ld.global.f32 	%f44, [%rd42+4];
	mul.wide.u32 	%rd43, %r17, 4;
	add.s64 	%rd44, %rd37, %rd43;
	ld.global.f32 	%f45, [%rd44];
	fma.rn.f32 	%f46, %f44, %f45, %f43;
	ld.global.f32 	%f47, [%rd42+8];
	add.s64 	%rd45, %rd44, %rd43;
	ld.global.f32 	%f48, [%rd45];
	fma.rn.f32 	%f49, %f47, %f48, %f46;
	ld.global.f32 	%f50, [%rd42+12];
	add.s64 	%rd46, %rd45, %rd43;
	ld.global.f32 	%f51, [%rd46];
	fma.rn.f32 	%f67, %f50, %f51, %f49;
	add.s32 	%r37, %r37, 4;
$L__BB0_7:
	setp.eq.s32 	%p6, %r12, 0;
	@%p6 bra 	$L__BB0_12;
	setp.eq.s32 	%p7, %r12, 1;
	@%p7 bra 	$L__BB0_10;
	add.s32 	%r28, %r37, %r3;
	mul.wide.u32 	%rd47, %r28, 4;
	add.s64 	%rd48, %rd2, %rd47;
	ld.global.f32 	%f53, [%rd48];
	mad.lo.s32 	%r29, %r37, %r17, %r2;
	mul.wide.s32 	%rd49, %r29, 4;
	add.s64 	%rd50, %rd1, %rd49;
	ld.global.f32 	%f54, [%rd50];
	fma.rn.f32 	%f55, %f53, %f54, %f67;
	cvt.u64.u32 	%rd51, %r3;
	cvt.u64.u32 	%rd52, %r37;
	add.s64 	%rd53, %rd52, %rd51;
	shl.b64 	%rd54, %rd53, 2;
	add.s64 	%rd55, %rd2, %rd54;
	ld.global.f32 	%f56, [%rd55+4];
	mul.wide.u32 	%rd56, %r17, 4;
	add.s64 	%rd57, %rd50, %rd56;
	ld.global.f32 	%f57, [%rd57];
	fma.rn.f32 	%f67, %f56, %f57, %f55;
	add.s32 	%r37, %r37, 2;
$L__BB0_10:
	and.b32  	%r30, %r17, 1;
	setp.eq.b32 	%p8, %r30, 1;
	not.pred 	%p9, %p8;
	@%p9 bra 	$L__BB0_12;
	add.s32 	%r31, %r37, %r3;
	mul.wide.u32 	%rd58, %r31, 4;
	add.s64 	%rd59, %rd2, %rd58;
	ld.global.f32 	%f58, [%rd59];
	mad.lo.s32 	%r32, %r37, %r17, %r2;
	mul.wide.s32 	%rd60, %r32, 4;
	add.s64 	%rd61, %rd1, %rd60;
	ld.global.f32 	%f59, [%rd61];
	fma.rn.f32 	%f67, %f58, %f59, %f67;
$L__BB0_12:
	ld.param.u64 	%rd65, [_ZN15matmul_baseline15matmul_baselineEiiiPKfS1_Pf_param_5];
	cvta.to.global.u64 	%rd62, %rd65;
	mad.lo.s32 	%r33, %r17, %r1, %r2;
	mul.wide.s32 	%rd63, %r33, 4;
	add.s64 	%rd64, %rd62, %rd63;
	st.global.f32 	[%rd64], %f67;
	ret;

}
	// .globl	_ZN12matmul_shmem12matmul_shmemEiiiPKfS1_Pf
.visible .entry _ZN12matmul_shmem12matmul_shmemEiiiPKfS1_Pf(
	.param .u32 _ZN12matmul_shmem12matmul_shmemEiiiPKfS1_Pf_param_0,
	.param .u32 _ZN12matmul_shmem12matmul_shmemEiiiPKfS1_Pf_param_1,
	.param .u32 _ZN12matmul_shmem12matmul_shmemEiiiPKfS1_Pf_param_2,
	.param .u64 .ptr .align 1 _ZN12matmul_shmem12matmul_shmemEiiiPKfS1_Pf_param_3,
	.param .u64 .ptr .align 1 _ZN12matmul_shmem12matmul_shmemEiiiPKfS1_Pf_param_4,
	.param .u64 .ptr .align 1 _ZN12matmul_shmem12matmul_shmemEiiiPKfS1_Pf_param_5
)
{
	.reg .pred 	%p<3>;
	.reg .b32 	%r<35>;
	.reg .b32 	%f<105>;
	.reg .b64 	%rd<29>;

	ld.param.u32 	%r9, [_ZN12matmul_shmem12matmul_shmemEiiiPKfS1_Pf_param_1];
	ld.param.u32 	%r10, [_ZN12matmul_shmem12matmul_shmemEiiiPKfS1_Pf_param_2];
	ld.param.u64 	%rd8, [_ZN12matmul_shmem12matmul_shmemEiiiPKfS1_Pf_param_3];
	ld.param.u64 	%rd9, [_ZN12matmul_shmem12matmul_shmemEiiiPKfS1_Pf_param_4];
	ld.param.u64 	%rd10, [_ZN12matmul_shmem12matmul_shmemEiiiPKfS1_Pf_param_5];
	mov.u32 	%r11, %ctaid.y;
	shl.b32 	%r1, %r11, 5;
	mov.u32 	%r12, %ctaid.x;
	shl.b32 	%r2, %r12, 5;
	setp.lt.s32 	%p1, %r10, 32;
	mov.f32 	%f104, 0f00000000;
	@%p1 bra 	$L__BB1_3;
	mul.lo.s32 	%r13, %r10, %r1;
	mov.u32 	%r14, %tid.y;
	mov.u32 	%r15, %tid.x;
	mad.lo.s32 	%r16, %r10, %r14, %r15;
	shl.b32 	%r17, %r14, 5;
	add.s32 	%r18, %r17, %r15;
	shl.b32 	%r19, %r18, 2;
	mov.u32 	%r20, _ZN12matmul_shmem5shmemE;
	add.s32 	%r3, %r20, %r19;
	mad.lo.s32 	%r21, %r9, %r14, %r15;
	shl.b32 	%r22, %r9, 5;
	shl.b32 	%r23, %r14, 7;
	add.s32 	%r4, %r20, %r23;
	shl.b32 	%r24, %r15, 2;
	add.s32 	%r25, %r20, %r24;
	add.s32 	%r5, %r25, 4096;
	shr.s32 	%r26, %r10, 31;
	shr.u32 	%r27, %r26, 27;
	add.s32 	%r28, %r10, %r27;
	shr.s32 	%r29, %r28, 5;
	neg.s32 	%r34, %r29;
	mul.wide.u32 	%rd11, %r13, 4;
	mul.wide.u32 	%rd12, %r16, 4;
	add.s64 	%rd13, %rd11, %rd12;
	cvta.to.global.u64 	%rd14, %rd8;
	add.s64 	%rd28, %rd14, %rd13;
	mul.wide.u32 	%rd15, %r2, 4;
	mul.wide.u32 	%rd16, %r21, 4;
	add.s64 	%rd17, %rd15, %rd16;
	cvta.to.global.u64 	%rd18, %rd9;
	add.s64 	%rd27, %rd18, %rd17;
	mul.wide.s32 	%rd3, %r22, 4;
	mov.f32 	%f104, 0f00000000;
$L__BB1_2:
	ld.global.f32 	%f6, [%rd28];
	st.shared.f32 	[%r3], %f6;
	ld.global.f32 	%f7, [%rd27];
	st.shared.f32 	[%r3+4096], %f7;
	bar.sync 	0;
	ld.shared.v4.f32 	{%f8, %f9, %f10, %f11}, [%r4];
	ld.shared.f32 	%f12, [%r5];
	fma.rn.f32 	%f13, %f8, %f12, %f104;
	ld.shared.f32 	%f14, [%r5+128];
	fma.rn.f32 	%f15, %f9, %f14, %f13;
	ld.shared.f32 	%f16, [%r5+256];
	fma.rn.f32 	%f17, %f10, %f16, %f15;
	ld.shared.f32 	%f18, [%r5+384];
	fma.rn.f32 	%f19, %f11, %f18, %f17;
	ld.shared.v4.f32 	{%f20, %f21, %f22, %f23}, [%r4+16];
	ld.shared.f32 	%f24, [%r5+512];
	fma.rn.f32 	%f25, %f20, %f24, %f19;
	ld.shared.f32 	%f26, [%r5+640];
	fma.rn.f32 	%f27, %f21, %f26, %f25;
	ld.shared.f32 	%f28, [%r5+768];
	fma.rn.f32 	%f29, %f22, %f28, %f27;
	ld.shared.f32 	%f30, [%r5+896];
	fma.rn.f32 	%f31, %f23, %f30, %f29;
	ld.shared.v4.f32 	{%f32, %f33, %f34, %f35}, [%r4+32];
	ld.shared.f32 	%f36, [%r5+1024];
	fma.rn.f32 	%f37, %f32, %f36, %f31;
	ld.shared.f32 	%f38, [%r5+1152];
	fma.rn.f32 	%f39, %f33, %f38, %f37;
	ld.shared.f32 	%f40, [%r5+1280];
	fma.rn.f32 	%f41, %f34, %f40, %f39;
	ld.shared.f32 	%f42, [%r5+1408];
	fma.rn.f32 	%f43, %f35, %f42, %f41;
	ld.shared.v4.f32 	{%f44, %f45, %f46, %f47}, [%r4+48];
	ld.shared.f32 	%f48, [%r5+1536];
	fma.rn.f32 	%f49, %f44, %f48, %f43;
	ld.shared.f32 	%f50, [%r5+1664];
	fma.rn.f32 	%f51, %f45, %f50, %f49;
	ld.shared.f32 	%f52, [%r5+1792];
	fma.rn.f32 	%f53, %f46, %f52, %f51;
	ld.shared.f32 	%f54, [%r5+1920];
	fma.rn.f32 	%f55, %f47, %f54, %f53;
	ld.shared.v4.f32 	{%f56, %f57, %f58, %f59}, [%r4+64];
	ld.shared.f32 	%f60, [%r5+2048];
	fma.rn.f32 	%f61, %f56, %f60, %f55;
	ld.shared.f32 	%f62, [%r5+2176];
	fma.rn.f32 	%f63, %f57, %f62, %f61;
	ld.shared.f32 	%f64, [%r5+2304];
	fma.rn.f32 	%f65, %f58, %f64, %f63;
	ld.shared.f32 	%f66, [%r5+2432];
	fma.rn.f32 	%f67, %f59, %f66, %f65;
	ld.shared.v4.f32 	{%f68, %f69, %f70, %f71}, [%r4+80];
	ld.shared.f32 	%f72, [%r5+2560];
	fma.rn.f32 	%f73, %f68, %f72, %f67;
	ld.shared.f32 	%f74, [%r5+2688];
	fma.rn.f32 	%f75, %f69, %f74, %f73;
	ld.shared.f32 	%f76, [%r5+2816];
	fma.rn.f32 	%f77, %f70, %f76, %f75;
	ld.shared.f32 	%f78, [%r5+2944];
	fma.rn.f32 	%f79, %f71, %f78, %f77;
	ld.shared.v4.f32 	{%f80, %f81, %f82, %f83}, [%r4+96];
	ld.shared.f32 	%f84, [%r5+3072];
	fma.rn.f32 	%f85, %f80, %f84, %f79;
	ld.shared.f32 	%f86, [%r5+3200];
	fma.rn.f32 	%f87, %f81, %f86, %f85;
	ld.shared.f32 	%f88, [%r5+3328];
	fma.rn.f32 	%f89, %f82, %f88, %f87;
	ld.shared.f32 	%f90, [%r5+3456];
	fma.rn.f32 	%f91, %f83, %f90, %f89;
	ld.shared.v4.f32 	{%f92, %f93, %f94, %f95}, [%r4+112];
	ld.shared.f32 	%f96, [%r5+3584];
	fma.rn.f32 	%f97, %f92, %f96, %f91;
	ld.shared.f32 	%f98, [%r5+3712];
	fma.rn.f32 	%f99, %f93, %f98, %f97;
	ld.shared.f32 	%f100, [%r5+3840];
	fma.rn.f32 	%f101, %f94, %f100, %f99;
	ld.shared.f32 	%f102, [%r5+3968];
	fma.rn.f32 	%f104, %f95, %f102, %f101;
	bar.sync 	0;
	add.s32 	%r34, %r34, 1;
	setp.ne.s32 	%p2, %r34, 0;
	add.s64 	%rd28, %rd28, 128;
	add.s64 	%rd27, %rd27, %rd3;
	@%p2 bra 	$L__BB1_2;
$L__BB1_3:
	cvta.to.global.u64 	%rd19, %rd10;
	mul.lo.s32 	%r30, %r9, %r1;
	cvt.s64.s32 	%rd20, %r30;
	cvt.s64.s32 	%rd21, %r2;
	add.s64 	%rd22, %rd20, %rd21;
	mov.u32 	%r31, %tid.y;
	mov.u32 	%r32, %tid.x;
	mad.lo.s32 	%r33, %r9, %r31, %r32;
	cvt.u64.u32 	%rd23, %r33;
	add.s64 	%rd24, %rd22, %rd23;
	shl.b64 	%rd25, %rd24, 2;
	add.s64 	%rd26, %rd19, %rd25;
	st.global.f32 	[%rd26], %f104;
	ret;

}
	// .globl	_ZN13matmul_l1_reg13matmul_l1_regEiiiPKfS1_Pf
.visible .entry _ZN13matmul_l1_reg13matmul_l1_regEiiiPKfS1_Pf(
	.param .u32 _ZN13matmul_l1_reg13matmul_l1_regEiiiPKfS1_Pf_param_0,
	.param .u32 _ZN13matmul_l1_reg13matmul_l1_regEiiiPKfS1_Pf_param_1,
	.param .u32 _ZN13matmul_l1_reg13matmul_l1_regEiiiPKfS1_Pf_param_2,
	.param .u64 .ptr .align 1 _ZN13matmul_l1_reg13matmul_l1_regEiiiPKfS1_Pf_param_3,
	.param .u64 .ptr .align 1 _ZN13matmul_l1_reg13matmul_l1_regEiiiPKfS1_Pf_param_4,
	.param .u64 .ptr .align 1 _ZN13matmul_l1_reg13matmul_l1_regEiiiPKfS1_Pf_param_5
)
{
	.reg .pred 	%p<216>;
	.reg .b32 	%r<373>;
	.reg .b32 	%f<481>;
	.reg .b64 	%rd<101>;

	ld.param.u32 	%r63, [_ZN13matmul_l1_reg13matmul_l1_regEiiiPKfS1_Pf_param_2];
	setp.lt.s32 	%p2, %r63, 1;
	mov.f32 	%f417, 0f00000000;
	mov.f32 	%f418, %f417;
	mov.f32 	%f419, %f417;
	mov.f32 	%f420, %f417;
	mov.f32 	%f421, %f417;
	mov.f32 	%f422, %f417;
	mov.f32 	%f423, %f417;
	mov.f32 	%f424, %f417;
	mov.f32 	%f425, %f417;
	mov.f32 	%f426, %f417;
	mov.f32 	%f427, %f417;
	mov.f32 	%f428, %f417;
	mov.f32 	%f429, %f417;
	mov.f32 	%f430, %f417;
	mov.f32 	%f431, %f417;
	mov.f32 	%f432, %f417;
	mov.f32 	%f433, %f417;
	mov.f32 	%f434, %f417;
	mov.f32 	%f435, %f417;
	mov.f32 	%f436, %f417;
	mov.f32 	%f437, %f417;
	mov.f32 	%f438, %f417;
	mov.f32 	%f439, %f417;
	mov.f32 	%f440, %f417;
	mov.f32 	%f441, %f417;
	mov.f32 	%f442, %f417;
	mov.f32 	%f443, %f417;
	mov.f32 	%f444, %f417;
	mov.f32 	%f445, %f417;
	mov.f32 	%f446, %f417;
	mov.f32 	%f447, %f417;
	mov.f32 	%f448, %f417;
	mov.f32 	%f449, %f417;
	mov.f32 	%f450, %f417;
	mov.f32 	%f451, %f417;
	mov.f32 	%f452, %f417;
	mov.f32 	%f453, %f417;
	mov.f32 	%f454, %f417;
	mov.f32 	%f455, %f417;
	mov.f32 	%f456, %f417;
	mov.f32 	%f457, %f417;
	mov.f32 	%f458, %f417;
	mov.f32 	%f459, %f417;
	mov.f32 	%f460, %f417;
	mov.f32 	%f461, %f417;
	mov.f32 	%f462, %f417;
	mov.f32 	%f463, %f417;
	mov.f32 	%f464, %f417;
	mov.f32 	%f465, %f417;
	mov.f32 	%f466, %f417;
	mov.f32 	%f467, %f417;
	mov.f32 	%f468, %f417;
	mov.f32 	%f469, %f417;
	mov.f32 	%f470, %f417;
	mov.f32 	%f471, %f417;
	mov.f32 	%f472, %f417;
	mov.f32 	%f473, %f417;
	mov.f32 	%f474, %f417;
	mov.f32 	%f475, %f417;
	mov.f32 	%f476, %f417;
	mov.f32 	%f477, %f417;
	mov.f32 	%f478, %f417;
	mov.f32 	%f479, %f417;
	mov.f32 	%f480, %f417;
	@%p2 bra 	$L__BB2_26;
	mov.u32 	%r65, %tid.y;
	mov.u32 	%r66, %tid.x;
	setp.lt.u32 	%p3, %r65, 16;
	setp.lt.u32 	%p4, %r66, 128;
	and.pred  	%p1, %p3, %p4;
	max.u32 	%r68, %r65, 112;
	sub.s32 	%r69, %r68, %r65;
	add.s32 	%r1, %r69, 15;
	max.u32 	%r70, %r66, 112;
	sub.s32 	%r71, %r70, %r66;
	add.s32 	%r2, %r71, 15;
	mov.b32 	%r362, 0;
	mov.f32 	%f417, 0f00000000;
	not.pred 	%p16, %p1;
$L__BB2_2:
	setp.gt.u32 	%p5, %r65, 127;
	@%p5 bra 	$L__BB2_16;
	and.b32  	%r72, %r1, 48;
	setp.eq.s32 	%p6, %r72, 48;
	mov.u32 	%r363, %r65;
	@%p6 bra 	$L__BB2_11;
	mov.u32 	%r73, %tid.x;
	setp.gt.u32 	%p7, %r73, 15;
	@%p7 bra 	$L__BB2_6;
	ld.param.u64 	%rd88, [_ZN13matmul_l1_reg13matmul_l1_regEiiiPKfS1_Pf_param_3];
	ld.param.u32 	%r356, [_ZN13matmul_l1_reg13matmul_l1_regEiiiPKfS1_Pf_param_2];
	mov.u32 	%r74, %ctaid.y;
	shl.b32 	%r75, %r74, 7;
	mov.u32 	%r76, %tid.y;
	add.s32 	%r77, %r75, %r76;
	shl.b32 	%r78, %r362, 4;
	add.s32 	%r80, %r78, %r73;
	mad.lo.s32 	%r81, %r77, %r356, %r80;
	cvta.to.global.u64 	%rd14, %rd88;
	mul.wide.s32 	%rd15, %r81, 4;
	add.s64 	%rd16, %rd14, %rd15;
	ld.global.f32 	%f259, [%rd16];
	shl.b32 	%r82, %r73, 9;
	mov.u32 	%r83, _ZN13matmul_l1_reg5shmemE;
	add.s32 	%r84, %r83, %r82;
	shl.b32 	%r85, %r76, 2;
	add.s32 	%r86, %r84, %r85;
	st.shared.f32 	[%r86], %f259;
$L__BB2_6:
	mov.u32 	%r87, %tid.y;
	add.s32 	%r363, %r87, 16;
	setp.eq.s32 	%p8, %r72, 0;
	@%p8 bra 	$L__BB2_11;
	@%p7 bra 	$L__BB2_9;
	ld.param.u64 	%rd89, [_ZN13matmul_l1_reg13matmul_l1_regEiiiPKfS1_Pf_param_3];
	ld.param.u32 	%r357, [_ZN13matmul_l1_reg13matmul_l1_regEiiiPKfS1_Pf_param_2];
	shl.b32 	%r90, %r362, 4;
	add.s32 	%r92, %r90, %r73;
	mov.u32 	%r93, %ctaid.y;
	shl.b32 	%r94, %r93, 7;
	add.s32 	%r96, %r94, %r87;
	add.s32 	%r97, %r96, 16;
	mad.lo.s32 	%r98, %r97, %r357, %r92;
	cvta.to.global.u64 	%rd17, %rd89;
	mul.wide.s32 	%rd18, %r98, 4;
	add.s64 	%rd19, %rd17, %rd18;
	ld.global.f32 	%f260, [%rd19];
	shl.b32 	%r99, %r73, 9;
	mov.u32 	%r100, _ZN13matmul_l1_reg5shmemE;
	add.s32 	%r101, %r100, %r99;
	shl.b32 	%r102, %r87, 2;
	add.s32 	%r103, %r101, %r102;
	st.shared.f32 	[%r103+64], %f260;
$L__BB2_9:
	setp.eq.s32 	%p10, %r72, 16;
	or.pred  	%p12, %p10, %p7;
	add.s32 	%r108, %r87, 32;
	add.s32 	%r109, %r87, 48;
	selp.b32 	%r363, %r108, %r109, %p10;
	@%p12 bra 	$L__BB2_11;
	ld.param.u64 	%rd90, [_ZN13matmul_l1_reg13matmul_l1_regEiiiPKfS1_Pf_param_3];
	ld.param.u32 	%r358, [_ZN13matmul_l1_reg13matmul_l1_regEiiiPKfS1_Pf_param_2];
	shl.b32 	%r111, %r362, 4;
	mov.u32 	%r112, %tid.x;
	add.s32 	%r113, %r111, %r112;
	mov.u32 	%r114, %ctaid.y;
	shl.b32 	%r115, %r114, 7;
	add.s32 	%r116, %r115, %r87;
	add.s32 	%r117, %r116, 32;
	mad.lo.s32 	%r118, %r117, %r358, %r113;
	cvta.to.global.u64 	%rd20, %rd90;
	mul.wide.s32 	%rd21, %r118, 4;
	add.s64 	%rd22, %rd20, %rd21;
	ld.global.f32 	%f261, [%rd22];
	shl.b32 	%r119, %r112, 9;
	mov.u32 	%r120, _ZN13matmul_l1_reg5shmemE;
	add.s32 	%r121, %r120, %r119;
	shl.b32 	%r122, %r87, 2;
	add.s32 	%r123, %r121, %r122;
	st.shared.f32 	[%r123+128], %f261;
	mov.u32 	%r363, %r109;
$L__BB2_11:
	setp.lt.u32 	%p13, %r1, 48;
	@%p13 bra 	$L__BB2_16;
	ld.param.u32 	%r359, [_ZN13matmul_l1_reg13matmul_l1_regEiiiPKfS1_Pf_param_2];
	mov.u32 	%r124, %ctaid.y;
	shl.b32 	%r125, %r124, 7;
	add.s32 	%r126, %r125, %r363;
	mov.u32 	%r127, %tid.x;
	mad.lo.s32 	%r128, %r359, %r126, %r127;
	shl.b32 	%r129, %r362, 4;
	add.s32 	%r369, %r128, %r129;
	add.s32 	%r130, %r126, 48;
	mad.lo.s32 	%r131, %r359, %r130, %r127;
	add.s32 	%r368, %r131, %r129;
	add.s32 	%r132, %r126, 32;
	mad.lo.s32 	%r133, %r359, %r132, %r127;
	add.s32 	%r367, %r133, %r129;
	shl.b32 	%r134, %r363, 2;
	shl.b32 	%r135, %r127, 9;
	mov.u32 	%r136, _ZN13matmul_l1_reg5shmemE;
	add.s32 	%r137, %r135, %r136;
	add.s32 	%r138, %r137, %r134;
	add.s32 	%r366, %r138, 128;
	add.s32 	%r139, %r126, 16;
	mad.lo.s32 	%r140, %r359, %r139, %r127;
	add.s32 	%r365, %r140, %r129;
$L__BB2_13:
	mov.u32 	%r141, %tid.x;
	setp.gt.u32 	%p14, %r141, 15;
	@%p14 bra 	$L__BB2_15;
	ld.param.u64 	%rd91, [_ZN13matmul_l1_reg13matmul_l1_regEiiiPKfS1_Pf_param_3];
	cvta.to.global.u64 	%rd23, %rd91;
	mul.wide.s32 	%rd24, %r369, 4;
	add.s64 	%rd25, %rd23, %rd24;
	ld.global.f32 	%f262, [%rd25];
	st.shared.f32 	[%r366+-128], %f262;
	mul.wide.s32 	%rd26, %r365, 4;
	add.s64 	%rd27, %rd23, %rd26;
	ld.global.f32 	%f263, [%rd27];
	st.shared.f32 	[%r366+-64], %f263;
	mul.wide.s32 	%rd28, %r367, 4;
	add.s64 	%rd29, %rd23, %rd28;
	ld.global.f32 	%f264, [%rd29];
	st.shared.f32 	[%r366], %f264;
	mul.wide.s32 	%rd30, %r368, 4;
	add.s64 	%rd31, %rd23, %rd30;
	ld.global.f32 	%f265, [%rd31];
	st.shared.f32 	[%r366+64], %f265;
$L__BB2_15:
	ld.param.u32 	%r360, [_ZN13matmul_l1_reg13matmul_l1_regEiiiPKfS1_Pf_param_2];
	add.s32 	%r29, %r363, 64;
	shl.b32 	%r142, %r360, 6;
	add.s32 	%r369, %r369, %r142;
	add.s32 	%r368, %r368, %r142;
	add.s32 	%r367, %r367, %r142;
	add.s32 	%r366, %r366, 256;
	add.s32 	%r365, %r365, %r142;
	setp.lt.u32 	%p15, %r363, 64;
	mov.u32 	%r363, %r29;
	@%p15 bra 	$L__BB2_13;
$L__BB2_16:
	@%p16 bra 	$L__BB2_23;
	mov.u32 	%r364, %tid.x;
	and.b32  	%r143, %r2, 48;
	setp.eq.s32 	%p17, %r143, 48;
	@%p17 bra 	$L__BB2_21;
	ld.param.u64 	%rd92, [_ZN13matmul_l1_reg13matmul_l1_regEiiiPKfS1_Pf_param_4];
	ld.param.u32 	%r288, [_ZN13matmul_l1_reg13matmul_l1_regEiiiPKfS1_Pf_param_1];
	mov.u32 	%r144, %tid.x;
	add.s32 	%r364, %r144, 16;
	setp.eq.s32 	%p18, %r143, 0;
	shl.b32 	%r146, %r362, 4;
	mov.u32 	%r147, %tid.y;
	add.s32 	%r148, %r146, %r147;
	mov.u32 	%r149, %ctaid.x;
	shl.b32 	%r150, %r149, 7;
	mad.lo.s32 	%r151, %r148, %r288, %r150;
	add.s32 	%r152, %r151, %r144;
	cvta.to.global.u64 	%rd32, %rd92;
	mul.wide.s32 	%rd33, %r152, 4;
	add.s64 	%rd34, %rd32, %rd33;
	ld.global.f32 	%f266, [%rd34];
	shl.b32 	%r153, %r147, 9;
	mov.u32 	%r154, _ZN13matmul_l1_reg5shmemE;
	add.s32 	%r155, %r154, %r153;
	shl.b32 	%r156, %r144, 2;
	add.s32 	%r157, %r155, %r156;
	st.shared.f32 	[%r157+8192], %f266;
	@%p18 bra 	$L__BB2_21;
	ld.param.u64 	%rd93, [_ZN13matmul_l1_reg13matmul_l1_regEiiiPKfS1_Pf_param_4];
	ld.param.u32 	%r289, [_ZN13matmul_l1_reg13matmul_l1_regEiiiPKfS1_Pf_param_1];
	add.s32 	%r364, %r144, 32;
	setp.eq.s32 	%p19, %r143, 16;
	cvta.to.global.u64 	%rd35, %rd93;
	mov.u32 	%r160, %tid.y;
	add.s32 	%r161, %r146, %r160;
	mov.u32 	%r162, %ctaid.x;
	shl.b32 	%r163, %r162, 7;
	mad.lo.s32 	%r164, %r161, %r289, %r163;
	add.s32 	%r165, %r164, %r144;
	mul.wide.s32 	%rd36, %r165, 4;
	add.s64 	%rd37, %rd35, %rd36;
	ld.global.f32 	%f267, [%rd37+64];
	shl.b32 	%r166, %r160, 9;
	mov.u32 	%r167, _ZN13matmul_l1_reg5shmemE;
	add.s32 	%r168, %r167, %r166;
	shl.b32 	%r169, %r144, 2;
	add.s32 	%r170, %r168, %r169;
	st.shared.f32 	[%r170+8256], %f267;
	@%p19 bra 	$L__BB2_21;
	ld.param.u64 	%rd94, [_ZN13matmul_l1_reg13matmul_l1_regEiiiPKfS1_Pf_param_4];
	ld.param.u32 	%r290, [_ZN13matmul_l1_reg13matmul_l1_regEiiiPKfS1_Pf_param_1];
	add.s32 	%r364, %r144, 48;
	cvta.to.global.u64 	%rd38, %rd94;
	mov.u32 	%r174, %ctaid.x;
	shl.b32 	%r175, %r174, 7;
	mad.lo.s32 	%r176, %r161, %r290, %r175;
	add.s32 	%r177, %r176, %r144;
	mul.wide.s32 	%rd39, %r177, 4;
	add.s64 	%rd40, %rd38, %rd39;
	ld.global.f32 	%f268, [%rd40+128];
	shl.b32 	%r178, %r160, 9;
	mov.u32 	%r179, _ZN13matmul_l1_reg5shmemE;
	add.s32 	%r180, %r179, %r178;
	shl.b32 	%r181, %r144, 2;
	add.s32 	%r182, %r180, %r181;
	st.shared.f32 	[%r182+8320], %f268;
$L__BB2_21:
	setp.lt.u32 	%p20, %r2, 48;
	@%p20 bra 	$L__BB2_23;
$L__BB2_22:
	ld.param.u64 	%rd95, [_ZN13matmul_l1_reg13matmul_l1_regEiiiPKfS1_Pf_param_4];
	ld.param.u32 	%r291, [_ZN13matmul_l1_reg13matmul_l1_regEiiiPKfS1_Pf_param_1];
	shl.b32 	%r183, %r362, 4;
	mov.u32 	%r184, %tid.y;
	add.s32 	%r185, %r183, %r184;
	mov.u32 	%r186, %ctaid.x;
	shl.b32 	%r187, %r186, 7;
	mad.lo.s32 	%r188, %r185, %r291, %r187;
	add.s32 	%r189, %r188, %r364;
	cvta.to.global.u64 	%rd41, %rd95;
	mul.wide.s32 	%rd42, %r189, 4;
	add.s64 	%rd43, %rd41, %rd42;
	ld.global.f32 	%f269, [%rd43];
	shl.b32 	%r190, %r184, 9;
	mov.u32 	%r191, _ZN13matmul_l1_reg5shmemE;
	add.s32 	%r192, %r191, %r190;
	shl.b32 	%r193, %r364, 2;
	add.s32 	%r194, %r192, %r193;
	st.shared.f32 	[%r194+8192], %f269;
	ld.global.f32 	%f270, [%rd43+64];
	st.shared.f32 	[%r194+8256], %f270;
	ld.global.f32 	%f271, [%rd43+128];
	st.shared.f32 	[%r194+8320], %f271;
	ld.global.f32 	%f272, [%rd43+192];
	st.shared.f32 	[%r194+8384], %f272;
	add.s32 	%r36, %r364, 64;
	setp.lt.u32 	%p21, %r364, 64;
	mov.u32 	%r364, %r36;
	@%p21 bra 	$L__BB2_22;
$L__BB2_23:
	bar.sync 	0;
	mov.b32 	%r372, 0;
$L__BB2_24:
	shl.b32 	%r196, %r372, 9;
	mov.u32 	%r197, _ZN13matmul_l1_reg5shmemE;
	add.s32 	%r198, %r197, %r196;
	mov.u32 	%r199, %tid.y;
	shl.b32 	%r200, %r199, 5;
	add.s32 	%r201, %r198, %r200;
	ld.shared.v4.f32 	{%f273, %f274, %f275, %f276}, [%r201];
	ld.shared.v4.f32 	{%f277, %f278, %f279, %f280}, [%r201+16];
	mov.u32 	%r202, %tid.x;
	shl.b32 	%r203, %r202, 5;
	add.s32 	%r204, %r203, %r198;
	ld.shared.v4.f32 	{%f281, %f282, %f283, %f284}, [%r204+8192];
	ld.shared.v4.f32 	{%f285, %f286, %f287, %f288}, [%r204+8208];
	fma.rn.f32 	%f464, %f273, %f281, %f464;
	fma.rn.f32 	%f463, %f273, %f282, %f463;
	fma.rn.f32 	%f462, %f273, %f283, %f462;
	fma.rn.f32 	%f461, %f273, %f284, %f461;
	fma.rn.f32 	%f460, %f273, %f285, %f460;
	fma.rn.f32 	%f459, %f273, %f286, %f459;
	fma.rn.f32 	%f458, %f273, %f287, %f458;
	fma.rn.f32 	%f457, %f273, %f288, %f457;
	fma.rn.f32 	%f456, %f274, %f281, %f456;
	fma.rn.f32 	%f455, %f274, %f282, %f455;
	fma.rn.f32 	%f454, %f274, %f283, %f454;
	fma.rn.f32 	%f453, %f274, %f284, %f453;
	fma.rn.f32 	%f452, %f274, %f285, %f452;
	fma.rn.f32 	%f451, %f274, %f286, %f451;
	fma.rn.f32 	%f450, %f274, %f287, %f450;
	fma.rn.f32 	%f449, %f274, %f288, %f449;
	fma.rn.f32 	%f448, %f275, %f281, %f448;
	fma.rn.f32 	%f447, %f275, %f282, %f447;
	fma.rn.f32 	%f446, %f275, %f283, %f446;
	fma.rn.f32 	%f445, %f275, %f284, %f445;
	fma.rn.f32 	%f444, %f275, %f285, %f444;
	fma.rn.f32 	%f443, %f275, %f286, %f443;
	fma.rn.f32 	%f442, %f275, %f287, %f442;
	fma.rn.f32 	%f441, %f275, %f288, %f441;
	fma.rn.f32 	%f440, %f276, %f281, %f440;
	fma.rn.f32 	%f439, %f276, %f282, %f439;
	fma.rn.f32 	%f438, %f276, %f283, %f438;
	fma.rn.f32 	%f437, %f276, %f284, %f437;
	fma.rn.f32 	%f436, %f276, %f285, %f436;
	fma.rn.f32 	%f435, %f276, %f286, %f435;
	fma.rn.f32 	%f434, %f276, %f287, %f434;
	fma.rn.f32 	%f433, %f276, %f288, %f433;
	fma.rn.f32 	%f432, %f277, %f281, %f432;
	fma.rn.f32 	%f431, %f277, %f282, %f431;
	fma.rn.f32 	%f430, %f277, %f283, %f430;
	fma.rn.f32 	%f429, %f277, %f284, %f429;
	fma.rn.f32 	%f428, %f277, %f285, %f428;
	fma.rn.f32 	%f427, %f277, %f286, %f427;
	fma.rn.f32 	%f426, %f277, %f287, %f426;
	fma.rn.f32 	%f425, %f277, %f288, %f425;
	fma.rn.f32 	%f424, %f278, %f281, %f424;
	fma.rn.f32 	%f423, %f278, %f282, %f423;
	fma.rn.f32 	%f422, %f278, %f283, %f422;
	fma.rn.f32 	%f421, %f278, %f284, %f421;
	fma.rn.f32 	%f420, %f278, %f285, %f420;
	fma.rn.f32 	%f419, %f278, %f286, %f419;
	fma.rn.f32 	%f418, %f278, %f287, %f418;
	fma.rn.f32 	%f417, %f278, %f288, %f417;
	fma.rn.f32 	%f465, %f279, %f281, %f465;
	fma.rn.f32 	%f466, %f279, %f282, %f466;
	fma.rn.f32 	%f467, %f279, %f283, %f467;
	fma.rn.f32 	%f468, %f279, %f284, %f468;
	fma.rn.f32 	%f469, %f279, %f285, %f469;
	fma.rn.f32 	%f470, %f279, %f286, %f470;
	fma.rn.f32 	%f471, %f279, %f287, %f471;
	fma.rn.f32 	%f472, %f279, %f288, %f472;
	fma.rn.f32 	%f473, %f280, %f281, %f473;
	fma.rn.f32 	%f474, %f280, %f282, %f474;
	fma.rn.f32 	%f475, %f280, %f283, %f475;
	fma.rn.f32 	%f476, %f280, %f284, %f476;
	fma.rn.f32 	%f477, %f280, %f285, %f477;
	fma.rn.f32 	%f478, %f280, %f286, %f478;
	fma.rn.f32 	%f479, %f280, %f287, %f479;
	fma.rn.f32 	%f480, %f280, %f288, %f480;
	add.s32 	%r372, %r372, 1;
	setp.ne.s32 	%p22, %r372, 16;
	@%p22 bra 	$L__BB2_24;
	ld.param.u32 	%r361, [_ZN13matmul_l1_reg13matmul_l1_regEiiiPKfS1_Pf_param_2];
	bar.sync 	0;
	add.s32 	%r362, %r362, 1;
	add.s32 	%r205, %r361, 15;
	shr.u32 	%r206, %r205, 4;
	setp.eq.s32 	%p23, %r362, %r206;
	@%p23 bra 	$L__BB2_26;
	bra.uni 	$L__BB2_2;
$L__BB2_26:
	ld.param.u32 	%r292, [_ZN13matmul_l1_reg13matmul_l1_regEiiiPKfS1_Pf_param_1];
	ld.param.u32 	%r224, [_ZN13matmul_l1_reg13matmul_l1_regEiiiPKfS1_Pf_param_0];
	mov.u32 	%r207, %tid.y;
	shl.b32 	%r208, %r207, 3;
	mov.u32 	%r209, %ctaid.y;
	shl.b32 	%r210, %r209, 7;
	add.s32 	%r3, %r210, %r208;
	mov.u32 	%r211, %tid.x;
	shl.b32 	%r212, %r211, 3;
	mov.u32 	%r213, %ctaid.x;
	shl.b32 	%r214, %r213, 7;
	add.s32 	%r215, %r214, %r212;
	setp.lt.s32 	%p24, %r3, %r224;
	mul.lo.s32 	%r5, %r3, %r292;
	setp.lt.s32 	%p25, %r215, %r292;
	and.pred  	%p26, %p24, %p25;
	@%p26 bra 	$L__BB2_27;
	bra.uni 	$L__BB2_28;
$L__BB2_27:
	ld.param.u64 	%rd96, [_ZN13matmul_l1_reg13matmul_l1_regEiiiPKfS1_Pf_param_5];
	add.s32 	%r216, %r215, %r5;
	cvta.to.global.u64 	%rd44, %rd96;
	mul.wide.s32 	%rd45, %r216, 4;
	add.s64 	%rd46, %rd44, %rd45;
	st.global.f32 	[%rd46], %f464;
$L__BB2_28:
	ld.param.u64 	%rd97, [_ZN13matmul_l1_reg13matmul_l1_regEiiiPKfS1_Pf_param_5];
	ld.param.u32 	%r293, [_ZN13matmul_l1_reg13matmul_l1_regEiiiPKfS1_Pf_param_1];
	ld.param.u32 	%r225, [_ZN13matmul_l1_reg13matmul_l1_regEiiiPKfS1_Pf_param_0];
	setp.ge.s32 	%p27, %r3, %r225;
	add.s32 	%r40, %r215, 1;
	setp.ge.s32 	%p28, %r40, %r293;
	cvt.s64.s32 	%rd47, %r5;
	cvt.s64.s32 	%rd1, %r215;
	add.s64 	%rd48, %rd1, %rd47;
	cvta.to.global.u64 	%rd49, %rd97;
	shl.b64 	%rd50, %rd48, 2;
	add.s64 	%rd2, %rd49, %rd50;
	or.pred  	%p29, %p27, %p28;
	@%p29 bra 	$L__BB2_30;
	st.global.f32 	[%rd2+4], %f463;
$L__BB2_30:
	ld.param.u32 	%r294, [_ZN13matmul_l1_reg13matmul_l1_regEiiiPKfS1_Pf_param_1];
	ld.param.u32 	%r226, [_ZN13matmul_l1_reg13matmul_l1_regEiiiPKfS1_Pf_param_0];
	setp.ge.s32 	%p30, %r3, %r226;
	add.s32 	%r41, %r215, 2;
	setp.ge.s32 	%p31, %r41, %r294;
	or.pred  	%p32, %p30, %p31;
	@%p32 bra 	$L__BB2_32;
	st.global.f32 	[%rd2+8], %f462;
$L__BB2_32:
	ld.param.u32 	%r295, [_ZN13matmul_l1_reg13matmul_l1_regEiiiPKfS1_Pf_param_1];
	ld.param.u32 	%r227, [_ZN13matmul_l1_reg13matmul_l1_regEiiiPKfS1_Pf_param_0];
	setp.ge.s32 	%p33, %r3, %r227;
	add.s32 	%r42, %r215, 3;
	setp.ge.s32 	%p34, %r42, %r295;
	or.pred  	%p35, %p33, %p34;
	@%p35 bra 	$L__BB2_34;
	st.global.f32 	[%rd2+12], %f461;
$L__BB2_34:
	ld.param.u32 	%r296, [_ZN13matmul_l1_reg13matmul_l1_regEiiiPKfS1_Pf_param_1];
	ld.param.u32 	%r228, [_ZN13matmul_l1_reg13matmul_l1_regEiiiPKfS1_Pf_param_0];
	setp.ge.s32 	%p36, %r3, %r228;
	add.s32 	%r43, %r215, 4;
	setp.ge.s32 	%p37, %r43, %r296;
	or.pred  	%p38, %p36, %p37;
	@%p38 bra 	$L__BB2_36;
	st.global.f32 	[%rd2+16], %f460;
$L__BB2_36:
	ld.param.u32 	%r297, [_ZN13matmul_l1_reg13matmul_l1_regEiiiPKfS1_Pf_param_1];
	ld.param.u32 	%r229, [_ZN13matmul_l1_reg13matmul_l1_regEiiiPKfS1_Pf_param_0];
	setp.ge.s32 	%p39, %r3, %r229;
	add.s32 	%r44, %r215, 5;
	setp.ge.s32 	%p40, %r44, %r297;
	or.pred  	%p41, %p39, %p40;
	@%p41 bra 	$L__BB2_38;
	st.global.f32 	[%rd2+20], %f459;
$L__BB2_38:
	ld.param.u32 	%r298, [_ZN13matmul_l1_reg13matmul_l1_regEiiiPKfS1_Pf_param_1];
	ld.param.u32 	%r230, [_ZN13matmul_l1_reg13matmul_l1_regEiiiPKfS1_Pf_param_0];
	setp.ge.s32 	%p42, %r3, %r230;
	add.s32 	%r45, %r215, 6;
	setp.ge.s32 	%p43, %r45, %r298;
	or.pred  	%p44, %p42, %p43;
	@%p44 bra 	$L__BB2_40;
	st.global.f32 	[%rd2+24], %f458;
$L__BB2_40:
	ld.param.u32 	%r299, [_ZN13matmul_l1_reg13matmul_l1_regEiiiPKfS1_Pf_param_1];
	ld.param.u32 	%r231, [_ZN13matmul_l1_reg13matmul_l1_regEiiiPKfS1_Pf_param_0];
	setp.ge.s32 	%p45, %r3, %r231;
	add.s32 	%r46, %r215, 7;
	setp.ge.s32 	%p46, %r46, %r299;
	or.pred  	%p47, %p45, %p46;
	@%p47 bra 	$L__BB2_42;
	st.global.f32 	[%rd2+28], %f457;
$L__BB2_42:
	ld.param.u32 	%r300, [_ZN13matmul_l1_reg13matmul_l1_regEiiiPKfS1_Pf_param_1];
	ld.param.u32 	%r232, [_ZN13matmul_l1_reg13matmul_l1_regEiiiPKfS1_Pf_param_0];
	setp.ge.s32 	%p48, %r215, %r300;
	add.s32 	%r47, %r3, 1;
	setp.ge.s32 	%p49, %r47, %r232;
	add.s32 	%r48, %r5, %r300;
	or.pred  	%p50, %p49, %p48;
	@%p50 bra 	$L__BB2_44;
	ld.param.u64 	%rd98, [_ZN13matmul_l1_reg13matmul_l1_regEiiiPKfS1_Pf_param_5];
	add.s32 	%r217, %r215, %r48;
	cvta.to.global.u64 	%rd51, %rd98;
	mul.wide.s32 	%rd52, %r217, 4;
	add.s64 	%rd53, %rd51, %rd52;
	st.global.f32 	[%rd53], %f456;
$L__BB2_44:
	ld.param.u64 	%rd99, [_ZN13matmul_l1_reg13matmul_l1_regEiiiPKfS1_Pf_param_5];
	ld.param.u32 	%r301, [_ZN13matmul_l1_reg13matmul_l1_regEiiiPKfS1_Pf_param_1];
	ld.param.u32 	%r233, [_ZN13matmul_l1_reg13matmul_l1_regEiiiPKfS1_Pf_param_0];
	setp.ge.s32 	%p51, %r47, %r233;
	setp.ge.s32 	%p52, %r40, %r301;
	cvt.s64.s32 	%rd54, %r48;
	add.s64 	%rd55, %rd1, %rd54;
	cvta.to.global.u64 	%rd56, %rd99;
	shl.b64 	%rd57, %rd55, 2;
	add.s64 	%rd3, %rd56, %rd57;
	or.pred  	%p53, %p51, %p52;
	@%p53 bra 	$L__BB2_46;
	st.global.f32 	[%rd3+4], %f455;
$L__BB2_46:
	ld.param.u32 	%r302, [_ZN13matmul_l1_reg13matmul_l1_regEiiiPKfS1_Pf_param_1];
	ld.param.u32 	%r234, [_ZN13matmul_l1_reg13matmul_l1_regEiiiPKfS1_Pf_param_0];
	setp.ge.s32 	%p54, %r47, %r234;
	setp.ge.s32 	%p55, %r41, %r302;
	or.pred  	%p56, %p54, %p55;
	@%p56 bra 	$L__BB2_48;
	st.global.f32 	[%rd3+8], %f454;
$L__BB2_48:
	ld.param.u32 	%r303, [_ZN13matmul_l1_reg13matmul_l1_regEiiiPKfS1_Pf_param_1];
	ld.param.u32 	%r235, [_ZN13matmul_l1_reg13matmul_l1_regEiiiPKfS1_Pf_param_0];
	setp.ge.s32 	%p57, %r47, %r235;
	setp.ge.s32 	%p58, %r42, %r303;
	or.pred  	%p59, %p57, %p58;
	@%p59 bra 	$L__BB2_50;
	st.global.f32 	[%rd3+12], %f453;
$L__BB2_50:
	ld.param.u32 	%r304, [_ZN13matmul_l1_reg13matmul_l1_regEiiiPKfS1_Pf_param_1];
	ld.param.u32 	%r236, [_ZN13matmul_l1_reg13matmul_l1_regEiiiPKfS1_Pf_param_0];
	setp.ge.s32 	%p60, %r47, %r236;
	setp.ge.s32 	%p61, %r43, %r304;
	or.pred  	%p62, %p60, %p61;
	@%p62 bra 	$L__BB2_52;
	st.global.f32 	[%rd3+16], %f452;
$L__BB2_52:
	ld.param.u32 	%r305, [_ZN13matmul_l1_reg13matmul_l1_regEiiiPKfS1_Pf_param_1];
	ld.param.u32 	%r237, [_ZN13matmul_l1_reg13matmul_l1_regEiiiPKfS1_Pf_param_0];
	setp.ge.s32 	%p63, %r47, %r237;
	setp.ge.s32 	%p64, %r44, %r305;
	or.pred  	%p65, %p63, %p64;
	@%p65 bra 	$L__BB2_54;
	st.global.f32 	[%rd3+20], %f451;
$L__BB2_54:
	ld.param.u32 	%r306, [_ZN13matmul_l1_reg13matmul_l1_regEiiiPKfS1_Pf_param_1];
	ld.param.u32 	%r238, [_ZN13matmul_l1_reg13matmul_l1_regEiiiPKfS1_Pf_param_0];
	setp.ge.s32 	%p66, %r47, %r238;
	setp.ge.s32 	%p67, %r45, %r306;
	or.pred  	%p68, %p66, %p67;
	@%p68 bra 	$L__BB2_56;
	st.global.f32 	[%rd3+24], %f450;
$L__BB2_56:
	ld.param.u32 	%r307, [_ZN13matmul_l1_reg13matmul_l1_regEiiiPKfS1_Pf_param_1];
	ld.param.u32 	%r239, [_ZN13matmul_l1_reg13matmul_l1_regEiiiPKfS1_Pf_param_0];
	setp.ge.s32 	%p69, %r47, %r239;
	setp.ge.s32 	%p70, %r46, %r307;
	or.pred  	%p71, %p69, %p70;
	@%p71 bra 	$L__BB2_58;
	st.global.f32 	[%rd3+28], %f449;
$L__BB2_58:
	ld.param.u64 	%rd100, [_ZN13matmul_l1_reg13matmul_l1_regEiiiPKfS1_Pf_param_5];
	ld.param.u32 	%r308, [_ZN13matmul_l1_reg13matmul_l1_regEiiiPKfS1_Pf_param_1];
	ld.param.u32 	%r240, [_ZN13matmul_l1_reg13matmul_l1_regEiiiPKfS1_Pf_param_0];
	cvta.to.global.u64 	%rd4, %rd100;
	setp.ge.s32 	%p72, %r215, %r308;
	add.s32 	%r49, %r3, 2;
	setp.ge.s32 	%p73, %r49, %r240;
	add.s32 	%r50, %r48, %r308;
	or.pred  	%p74, %p73, %p72;
	@%p74 bra 	$L__BB2_60;
	add.s32 	%r218, %r215, %r50;
	mul.wide.s32 	%rd58, %r218, 4;
	add.s64 	%rd59, %rd4, %rd58;
	st.global.f32 	[%rd59], %f448;
$L__BB2_60:
	ld.param.u32 	%r309, [_ZN13matmul_l1_reg13matmul_l1_regEiiiPKfS1_Pf_param_1];
	ld.param.u32 	%r241, [_ZN13matmul_l1_reg13matmul_l1_regEiiiPKfS1_Pf_param_0];
	setp.ge.s32 	%p75, %r49, %r241;
	setp.ge.s32 	%p76, %r40, %r309;
	cvt.s64.s32 	%rd60, %r50;
	add.s64 	%rd61, %rd1, %rd60;
	shl.b64 	%rd62, %rd61, 2;
	add.s64 	%rd5, %rd4, %rd62;
	or.pred  	%p77, %p75, %p76;
	@%p77 bra 	$L__BB2_62;
	st.global.f32 	[%rd5+4], %f447;
$L__BB2_62:
	ld.param.u32 	%r310, [_ZN13matmul_l1_reg13matmul_l1_regEiiiPKfS1_Pf_param_1];
	ld.param.u32 	%r242, [_ZN13matmul_l1_reg13matmul_l1_regEiiiPKfS1_Pf_param_0];
	setp.ge.s32 	%p78, %r49, %r242;
	setp.ge.s32 	%p79, %r41, %r310;
	or.pred  	%p80, %p78, %p79;
	@%p80 bra 	$L__BB2_64;
	st.global.f32 	[%rd5+8], %f446;
$L__BB2_64:
	ld.param.u32 	%r311, [_ZN13matmul_l1_reg13matmul_l1_regEiiiPKfS1_Pf_param_1];
	ld.param.u32 	%r243, [_ZN13matmul_l1_reg13matmul_l1_regEiiiPKfS1_Pf_param_0];
	setp.ge.s32 	%p81, %r49, %r243;
	setp.ge.s32 	%p82, %r42, %r311;
	or.pred  	%p83, %p81, %p82;
	@%p83 bra 	$L__BB2_66;
	st.global.f32 	[%rd5+12], %f445;
$L__BB2_66:
	ld.param.u32 	%r312, [_ZN13matmul_l1_reg13matmul_l1_regEiiiPKfS1_Pf_param_1];
	ld.param.u32 	%r244, [_ZN13matmul_l1_reg13matmul_l1_regEiiiPKfS1_Pf_param_0];
	setp.ge.s32 	%p84, %r49, %r244;
	setp.ge.s32 	%p85, %r43, %r312;
	or.pred  	%p86, %p84, %p85;
	@%p86 bra 	$L__BB2_68;
	st.global.f32 	[%rd5+16], %f444;
$L__BB2_68:
	ld.param.u32 	%r313, [_ZN13matmul_l1_reg13matmul_l1_regEiiiPKfS1_Pf_param_1];
	ld.param.u32 	%r245, [_ZN13matmul_l1_reg13matmul_l1_regEiiiPKfS1_Pf_param_0];
	setp.ge.s32 	%p87, %r49, %r245;
	setp.ge.s32 	%p88, %r44, %r313;
	or.pred  	%p89, %p87, %p88;
	@%p89 bra 	$L__BB2_70;
	st.global.f32 	[%rd5+20], %f443;
$L__BB2_70:
	ld.param.u32 	%r314, [_ZN13matmul_l1_reg13matmul_l1_regEiiiPKfS1_Pf_param_1];
	ld.param.u32 	%r246, [_ZN13matmul_l1_reg13matmul_l1_regEiiiPKfS1_Pf_param_0];
	setp.ge.s32 	%p90, %r49, %r246;
	setp.ge.s32 	%p91, %r45, %r314;
	or.pred  	%p92, %p90, %p91;
	@%p92 bra 	$L__BB2_72;
	st.global.f32 	[%rd5+24], %f442;
$L__BB2_72:
	ld.param.u32 	%r315, [_ZN13matmul_l1_reg13matmul_l1_regEiiiPKfS1_Pf_param_1];
	ld.param.u32 	%r247, [_ZN13matmul_l1_reg13matmul_l1_regEiiiPKfS1_Pf_param_0];
	setp.ge.s32 	%p93, %r49, %r247;
	setp.ge.s32 	%p94, %r46, %r315;
	or.pred  	%p95, %p93, %p94;
	@%p95 bra 	$L__BB2_74;
	st.global.f32 	[%rd5+28], %f441;
$L__BB2_74:
	ld.param.u32 	%r316, [_ZN13matmul_l1_reg13matmul_l1_regEiiiPKfS1_Pf_param_1];
	ld.param.u32 	%r248, [_ZN13matmul_l1_reg13matmul_l1_regEiiiPKfS1_Pf_param_0];
	setp.ge.s32 	%p96, %r215, %r316;
	add.s32 	%r51, %r3, 3;
	setp.ge.s32 	%p97, %r51, %r248;
	add.s32 	%r52, %r50, %r316;
	or.pred  	%p98, %p97, %p96;
	@%p98 bra 	$L__BB2_76;
	add.s32 	%r219, %r215, %r52;
	mul.wide.s32 	%rd63, %r219, 4;
	add.s64 	%rd64, %rd4, %rd63;
	st.global.f32 	[%rd64], %f440;
$L__BB2_76:
	ld.param.u32 	%r317, [_ZN13matmul_l1_reg13matmul_l1_regEiiiPKfS1_Pf_param_1];
	ld.param.u32 	%r249, [_ZN13matmul_l1_reg13matmul_l1_regEiiiPKfS1_Pf_param_0];
	setp.ge.s32 	%p99, %r51, %r249;
	setp.ge.s32 	%p100, %r40, %r317;
	cvt.s64.s32 	%rd65, %r52;
	add.s64 	%rd66, %rd1, %rd65;
	shl.b64 	%rd67, %rd66, 2;
	add.s64 	%rd6, %rd4, %rd67;
	or.pred  	%p101, %p99, %p100;
	@%p101 bra 	$L__BB2_78;
	st.global.f32 	[%rd6+4], %f439;
$L__BB2_78:
	ld.param.u32 	%r318, [_ZN13matmul_l1_reg13matmul_l1_regEiiiPKfS1_Pf_param_1];
	ld.param.u32 	%r250, [_ZN13matmul_l1_reg13matmul_l1_regEiiiPKfS1_Pf_param_0];
	setp.ge.s32 	%p102, %r51, %r250;
	setp.ge.s32 	%p103, %r41, %r318;
	or.pred  	%p104, %p102, %p103;
	@%p104 bra 	$L__BB2_80;
	st.global.f32 	[%rd6+8], %f438;
$L__BB2_80:
	ld.param.u32 	%r319, [_ZN13matmul_l1_reg13matmul_l1_regEiiiPKfS1_Pf_param_1];
	ld.param.u32 	%r251, [_ZN13matmul_l1_reg13matmul_l1_regEiiiPKfS1_Pf_param_0];
	setp.ge.s32 	%p105, %r51, %r251;
	setp.ge.s32 	%p106, %r42, %r319;
	or.pred  	%p107, %p105, %p106;
	@%p107 bra 	$L__BB2_82;
	st.global.f32 	[%rd6+12], %f437;
$L__BB2_82:
	ld.param.u32 	%r320, [_ZN13matmul_l1_reg13matmul_l1_regEiiiPKfS1_Pf_param_1];
	ld.param.u32 	%r252, [_ZN13matmul_l1_reg13matmul_l1_regEiiiPKfS1_Pf_param_0];
	setp.ge.s32 	%p108, %r51, %r252;
	setp.ge.s32 	%p109, %r43, %r320;
	or.pred  	%p110, %p108, %p109;
	@%p110 bra 	$L__BB2_84;
	st.global.f32 	[%rd6+16], %f436;
$L__BB2_84:
	ld.param.u32 	%r321, [_ZN13matmul_l1_reg13matmul_l1_regEiiiPKfS1_Pf_param_1];
	ld.param.u32 	%r253, [_ZN13matmul_l1_reg13matmul_l1_regEiiiPKfS1_Pf_param_0];
	setp.ge.s32 	%p111, %r51, %r253;
	setp.ge.s32 	%p112, %r44, %r321;
	or.pred  	%p113, %p111, %p112;
	@%p113 bra 	$L__BB2_86;
	st.global.f32 	[%rd6+20], %f435;
$L__BB2_86:
	ld.param.u32 	%r322, [_ZN13matmul_l1_reg13matmul_l1_regEiiiPKfS1_Pf_param_1];
	ld.param.u32 	%r254, [_ZN13matmul_l1_reg13matmul_l1_regEiiiPKfS1_Pf_param_0];
	setp.ge.s32 	%p114, %r51, %r254;
	setp.ge.s32 	%p115, %r45, %r322;
	or.pred  	%p116, %p114, %p115;
	@%p116 bra 	$L__BB2_88;
	st.global.f32 	[%rd6+24], %f434;
$L__BB2_88:
	ld.param.u32 	%r323, [_ZN13matmul_l1_reg13matmul_l1_regEiiiPKfS1_Pf_param_1];
	ld.param.u32 	%r255, [_ZN13matmul_l1_reg13matmul_l1_regEiiiPKfS1_Pf_param_0];
	setp.ge.s32 	%p117, %r51, %r255;
	setp.ge.s32 	%p118, %r46, %r323;
	or.pred  	%p119, %p117, %p118;
	@%p119 bra 	$L__BB2_90;
	st.global.f32 	[%rd6+28], %f433;
$L__BB2_90:
	ld.param.u32 	%r324, [_ZN13matmul_l1_reg13matmul_l1_regEiiiPKfS1_Pf_param_1];
	ld.param.u32 	%r256, [_ZN13matmul_l1_reg13matmul_l1_regEiiiPKfS1_Pf_param_0];
	setp.ge.s32 	%p120, %r215, %r324;
	add.s32 	%r53, %r3, 4;
	setp.ge.s32 	%p121, %r53, %r256;
	add.s32 	%r54, %r52, %r324;
	or.pred  	%p122, %p121, %p120;
	@%p122 bra 	$L__BB2_92;
	add.s32 	%r220, %r215, %r54;
	mul.wide.s32 	%rd68, %r220, 4;
	add.s64 	%rd69, %rd4, %rd68;
	st.global.f32 	[%rd69], %f432;
$L__BB2_92:
	ld.param.u32 	%r325, [_ZN13matmul_l1_reg13matmul_l1_regEiiiPKfS1_Pf_param_1];
	ld.param.u32 	%r257, [_ZN13matmul_l1_reg13matmul_l1_regEiiiPKfS1_Pf_param_0];
	setp.ge.s32 	%p123, %r53, %r257;
	setp.ge.s32 	%p124, %r40, %r325;
	cvt.s64.s32 	%rd70, %r54;
	add.s64 	%rd71, %rd1, %rd70;
	shl.b64 	%rd72, %rd71, 2;
	add.s64 	%rd7, %rd4, %rd72;
	or.pred  	%p125, %p123, %p124;
	@%p125 bra 	$L__BB2_94;
	st.global.f32 	[%rd7+4], %f431;
$L__BB2_94:
	ld.param.u32 	%r326, [_ZN13matmul_l1_reg13matmul_l1_regEiiiPKfS1_Pf_param_1];
	ld.param.u32 	%r258, [_ZN13matmul_l1_reg13matmul_l1_regEiiiPKfS1_Pf_param_0];
	setp.ge.s32 	%p126, %r53, %r258;
	setp.ge.s32 	%p127, %r41, %r326;
	or.pred  	%p128, %p126, %p127;
	@%p128 bra 	$L__BB2_96;
	st.global.f32 	[%rd7+8], %f430;
$L__BB2_96:
	ld.param.u32 	%r327, [_ZN13matmul_l1_reg13matmul_l1_regEiiiPKfS1_Pf_param_1];
	ld.param.u32 	%r259, [_ZN13matmul_l1_reg13matmul_l1_regEiiiPKfS1_Pf_param_0];
	setp.ge.s32 	%p129, %r53, %r259;
	setp.ge.s32 	%p130, %r42, %r327;
	or.pred  	%p131, %p129, %p130;
	@%p131 bra 	$L__BB2_98;
	st.global.f32 	[%rd7+12], %f429;
$L__BB2_98:
	ld.param.u32 	%r328, [_ZN13matmul_l1_reg13matmul_l1_regEiiiPKfS1_Pf_param_1];
	ld.param.u32 	%r260, [_ZN13matmul_l1_reg13matmul_l1_regEiiiPKfS1_Pf_param_0];
	setp.ge.s32 	%p132, %r53, %r260;
	setp.ge.s32 	%p133, %r43, %r328;
	or.pred  	%p134, %p132, %p133;
	@%p134 bra 	$L__BB2_100;
	st.global.f32 	[%rd7+16], %f428;
$L__BB2_100:
	ld.param.u32 	%r329, [_ZN13matmul_l1_reg13matmul_l1_regEiiiPKfS1_Pf_param_1];
	ld.param.u32 	%r261, [_ZN13matmul_l1_reg13matmul_l1_regEiiiPKfS1_Pf_param_0];
	setp.ge.s32 	%p135, %r53, %r261;
	setp.ge.s32 	%p136, %r44, %r329;
	or.pred  	%p137, %p135, %p136;
	@%p137 bra 	$L__BB2_102;
	st.global.f32 	[%rd7+20], %f427;
$L__BB2_102:
	ld.param.u32 	%r330, [_ZN13matmul_l1_reg13matmul_l1_regEiiiPKfS1_Pf_param_1];
	ld.param.u32 	%r262, [_ZN13matmul_l1_reg13matmul_l1_regEiiiPKfS1_Pf_param_0];
	setp.ge.s32 	%p138, %r53, %r262;
	setp.ge.s32 	%p139, %r45, %r330;
	or.pred  	%p140, %p138, %p139;
	@%p140 bra 	$L__BB2_104;
	st.global.f32 	[%rd7+24], %f426;
$L__BB2_104:
	ld.param.u32 	%r331, [_ZN13matmul_l1_reg13matmul_l1_regEiiiPKfS1_Pf_param_1];
	ld.param.u32 	%r263, [_ZN13matmul_l1_reg13matmul_l1_regEiiiPKfS1_Pf_param_0];
	setp.ge.s32 	%p141, %r53, %r263;
	setp.ge.s32 	%p142, %r46, %r331;
	or.pred  	%p143, %p141, %p142;
	@%p143 bra 	$L__BB2_106;
	st.global.f32 	[%rd7+28], %f425;
$L__BB2_106:
	ld.param.u32 	%r332, [_ZN13matmul_l1_reg13matmul_l1_regEiiiPKfS1_Pf_param_1];
	ld.param.u32 	%r264, [_ZN13matmul_l1_reg13matmul_l1_regEiiiPKfS1_Pf_param_0];
	setp.ge.s32 	%p144, %r215, %r332;
	add.s32 	%r55, %r3, 5;
	setp.ge.s32 	%p145, %r55, %r264;
	add.s32 	%r56, %r54, %r332;
	or.pred  	%p146, %p145, %p144;
	@%p146 bra 	$L__BB2_108;
	add.s32 	%r221, %r215, %r56;
	mul.wide.s32 	%rd73, %r221, 4;
	add.s64 	%rd74, %rd4, %rd73;
	st.global.f32 	[%rd74], %f424;
$L__BB2_108:
	ld.param.u32 	%r333, [_ZN13matmul_l1_reg13matmul_l1_regEiiiPKfS1_Pf_param_1];
	ld.param.u32 	%r265, [_ZN13matmul_l1_reg13matmul_l1_regEiiiPKfS1_Pf_param_0];
	setp.ge.s32 	%p147, %r55, %r265;
	setp.ge.s32 	%p148, %r40, %r333;
	cvt.s64.s32 	%rd75, %r56;
	add.s64 	%rd76, %rd1, %rd75;
	shl.b64 	%rd77, %rd76, 2;
	add.s64 	%rd8, %rd4, %rd77;
	or.pred  	%p149, %p147, %p148;
	@%p149 bra 	$L__BB2_110;
	st.global.f32 	[%rd8+4], %f423;
$L__BB2_110:
	ld.param.u32 	%r334, [_ZN13matmul_l1_reg13matmul_l1_regEiiiPKfS1_Pf_param_1];
	ld.param.u32 	%r266, [_ZN13matmul_l1_reg13matmul_l1_regEiiiPKfS1_Pf_param_0];
	setp.ge.s32 	%p150, %r55, %r266;
	setp.ge.s32 	%p151, %r41, %r334;
	or.pred  	%p152, %p150, %p151;
	@%p152 bra 	$L__BB2_112;
	st.global.f32 	[%rd8+8], %f422;
$L__BB2_112:
	ld.param.u32 	%r335, [_ZN13matmul_l1_reg13matmul_l1_regEiiiPKfS1_Pf_param_1];
	ld.param.u32 	%r267, [_ZN13matmul_l1_reg13matmul_l1_regEiiiPKfS1_Pf_param_0];
	setp.ge.s32 	%p153, %r55, %r267;
	setp.ge.s32 	%p154, %r42, %r335;
	or.pred  	%p155, %p153, %p154;
	@%p155 bra 	$L__BB2_114;
	st.global.f32 	[%rd8+12], %f421;
$L__BB2_114:
	ld.param.u32 	%r336, [_ZN13matmul_l1_reg13matmul_l1_regEiiiPKfS1_Pf_param_1];
	ld.param.u32 	%r268, [_ZN13matmul_l1_reg13matmul_l1_regEiiiPKfS1_Pf_param_0];
	setp.ge.s32 	%p156, %r55, %r268;
	setp.ge.s32 	%p157, %r43, %r336;
	or.pred  	%p158, %p156, %p157;
	@%p158 bra 	$L__BB2_116;
	st.global.f32 	[%rd8+16], %f420;
$L__BB2_116:
	ld.param.u32 	%r337, [_ZN13matmul_l1_reg13matmul_l1_regEiiiPKfS1_Pf_param_1];
	ld.param.u32 	%r269, [_ZN13matmul_l1_reg13matmul_l1_regEiiiPKfS1_Pf_param_0];
	setp.ge.s32 	%p159, %r55, %r269;
	setp.ge.s32 	%p160, %r44, %r337;
	or.pred  	%p161, %p159, %p160;
	@%p161 bra 	$L__BB2_118;
	st.global.f32 	[%rd8+20], %f419;
$L__BB2_118:
	ld.param.u32 	%r338, [_ZN13matmul_l1_reg13matmul_l1_regEiiiPKfS1_Pf_param_1];
	ld.param.u32 	%r270, [_ZN13matmul_l1_reg13matmul_l1_regEiiiPKfS1_Pf_param_0];
	setp.ge.s32 	%p162, %r55, %r270;
	setp.ge.s32 	%p163, %r45, %r338;
	or.pred  	%p164, %p162, %p163;
	@%p164 bra 	$L__BB2_120;
	st.global.f32 	[%rd8+24], %f418;
$L__BB2_120:
	ld.param.u32 	%r339, [_ZN13matmul_l1_reg13matmul_l1_regEiiiPKfS1_Pf_param_1];
	ld.param.u32 	%r271, [_ZN13matmul_l1_reg13matmul_l1_regEiiiPKfS1_Pf_param_0];
	setp.ge.s32 	%p165, %r55, %r271;
	setp.ge.s32 	%p166, %r46, %r339;
	or.pred  	%p167, %p165, %p166;
	@%p167 bra 	$L__BB2_122;
	st.global.f32 	[%rd8+28], %f417;
$L__BB2_122:
	ld.param.u32 	%r340, [_ZN13matmul_l1_reg13matmul_l1_regEiiiPKfS1_Pf_param_1];
	ld.param.u32 	%r272, [_ZN13matmul_l1_reg13matmul_l1_regEiiiPKfS1_Pf_param_0];
	setp.ge.s32 	%p168, %r215, %r340;
	add.s32 	%r57, %r3, 6;
	setp.ge.s32 	%p169, %r57, %r272;
	add.s32 	%r58, %r56, %r340;
	or.pred  	%p170, %p169, %p168;
	@%p170 bra 	$L__BB2_124;
	add.s32 	%r222, %r215, %r58;
	mul.wide.s32 	%rd78, %r222, 4;
	add.s64 	%rd79, %rd4, %rd78;
	st.global.f32 	[%rd79], %f465;
$L__BB2_124:
	ld.param.u32 	%r341, [_ZN13matmul_l1_reg13matmul_l1_regEiiiPKfS1_Pf_param_1];
	ld.param.u32 	%r273, [_ZN13matmul_l1_reg13matmul_l1_regEiiiPKfS1_Pf_param_0];
	setp.ge.s32 	%p171, %r57, %r273;
	setp.ge.s32 	%p172, %r40, %r341;
	cvt.s64.s32 	%rd80, %r58;
	add.s64 	%rd81, %rd1, %rd80;
	shl.b64 	%rd82, %rd81, 2;
	add.s64 	%rd9, %rd4, %rd82;
	or.pred  	%p173, %p171, %p172;
	@%p173 bra 	$L__BB2_126;
	st.global.f32 	[%rd9+4], %f466;
$L__BB2_126:
	ld.param.u32 	%r342, [_ZN13matmul_l1_reg13matmul_l1_regEiiiPKfS1_Pf_param_1];
	ld.param.u32 	%r274, [_ZN13matmul_l1_reg13matmul_l1_regEiiiPKfS1_Pf_param_0];
	setp.ge.s32 	%p174, %r57, %r274;
	setp.ge.s32 	%p175, %r41, %r342;
	or.pred  	%p176, %p174, %p175;
	@%p176 bra 	$L__BB2_128;
	st.global.f32 	[%rd9+8], %f467;
$L__BB2_128:
	ld.param.u32 	%r343, [_ZN13matmul_l1_reg13matmul_l1_regEiiiPKfS1_Pf_param_1];
	ld.param.u32 	%r275, [_ZN13matmul_l1_reg13matmul_l1_regEiiiPKfS1_Pf_param_0];
	setp.ge.s32 	%p177, %r57, %r275;
	setp.ge.s32 	%p178, %r42, %r343;
	or.pred  	%p179, %p177, %p178;
	@%p179 bra 	$L__BB2_130;
	st.global.f32 	[%rd9+12], %f468;
$L__BB2_130:
	ld.param.u32 	%r344, [_ZN13matmul_l1_reg13matmul_l1_regEiiiPKfS1_Pf_param_1];
	ld.param.u32 	%r276, [_ZN13matmul_l1_reg13matmul_l1_regEiiiPKfS1_Pf_param_0];
	setp.ge.s32 	%p180, %r57, %r276;
	setp.ge.s32 	%p181, %r43, %r344;
	or.pred  	%p182, %p180, %p181;
	@%p182 bra 	$L__BB2_132;
	st.global.f32 	[%rd9+16], %f469;
$L__BB2_132:
	ld.param.u32 	%r345, [_ZN13matmul_l1_reg13matmul_l1_regEiiiPKfS1_Pf_param_1];
	ld.param.u32 	%r277, [_ZN13matmul_l1_reg13matmul_l1_regEiiiPKfS1_Pf_param_0];
	setp.ge.s32 	%p183, %r57, %r277;
	setp.ge.s32 	%p184, %r44, %r345;
	or.pred  	%p185, %p183, %p184;
	@%p185 bra 	$L__BB2_134;
	st.global.f32 	[%rd9+20], %f470;
$L__BB2_134:
	ld.param.u32 	%r346, [_ZN13matmul_l1_reg13matmul_l1_regEiiiPKfS1_Pf_param_1];
	ld.param.u32 	%r278, [_ZN13matmul_l1_reg13matmul_l1_regEiiiPKfS1_Pf_param_0];
	setp.ge.s32 	%p186, %r57, %r278;
	setp.ge.s32 	%p187, %r45, %r346;
	or.pred  	%p188, %p186, %p187;
	@%p188 bra 	$L__BB2_136;
	st.global.f32 	[%rd9+24], %f471;
$L__BB2_136:
	ld.param.u32 	%r347, [_ZN13matmul_l1_reg13matmul_l1_regEiiiPKfS1_Pf_param_1];
	ld.param.u32 	%r279, [_ZN13matmul_l1_reg13matmul_l1_regEiiiPKfS1_Pf_param_0];
	setp.ge.s32 	%p189, %r57, %r279;
	setp.ge.s32 	%p190, %r46, %r347;
	or.pred  	%p191, %p189, %p190;
	@%p191 bra 	$L__BB2_138;
	st.global.f32 	[%rd9+28], %f472;
$L__BB2_138:
	ld.param.u32 	%r348, [_ZN13matmul_l1_reg13matmul_l1_regEiiiPKfS1_Pf_param_1];
	ld.param.u32 	%r280, [_ZN13matmul_l1_reg13matmul_l1_regEiiiPKfS1_Pf_param_0];
	setp.ge.s32 	%p192, %r215, %r348;
	add.s32 	%r59, %r3, 7;
	setp.ge.s32 	%p193, %r59, %r280;
	add.s32 	%r60, %r58, %r348;
	or.pred  	%p194, %p193, %p192;
	@%p194 bra 	$L__BB2_140;
	add.s32 	%r223, %r215, %r60;
	mul.wide.s32 	%rd83, %r223, 4;
	add.s64 	%rd84, %rd4, %rd83;
	st.global.f32 	[%rd84], %f473;
$L__BB2_140:
	ld.param.u32 	%r349, [_ZN13matmul_l1_reg13matmul_l1_regEiiiPKfS1_Pf_param_1];
	ld.param.u32 	%r281, [_ZN13matmul_l1_reg13matmul_l1_regEiiiPKfS1_Pf_param_0];
	setp.ge.s32 	%p195, %r59, %r281;
	setp.ge.s32 	%p196, %r40, %r349;
	cvt.s64.s32 	%rd85, %r60;
	add.s64 	%rd86, %rd1, %rd85;
	shl.b64 	%rd87, %rd86, 2;
	add.s64 	%rd10, %rd4, %rd87;
	or.pred  	%p197, %p195, %p196;
	@%p197 bra 	$L__BB2_142;
	st.global.f32 	[%rd10+4], %f474;
$L__BB2_142:
	ld.param.u32 	%r350, [_ZN13matmul_l1_reg13matmul_l1_regEiiiPKfS1_Pf_param_1];
	ld.param.u32 	%r282, [_ZN13matmul_l1_reg13matmul_l1_regEiiiPKfS1_Pf_param_0];
	setp.ge.s32 	%p198, %r59, %r282;
	setp.ge.s32 	%p199, %r41, %r350;
	or.pred  	%p200, %p198, %p199;
	@%p200 bra 	$L__BB2_144;
	st.global.f32 	[%rd10+8], %f475;
$L__BB2_144:
	ld.param.u32 	%r351, [_ZN13matmul_l1_reg13matmul_l1_regEiiiPKfS1_Pf_param_1];
	ld.param.u32 	%r283, [_ZN13matmul_l1_reg13matmul_l1_regEiiiPKfS1_Pf_param_0];
	setp.ge.s32 	%p201, %r59, %r283;
	setp.ge.s32 	%p202, %r42, %r351;
	or.pred  	%p203, %p201, %p202;
	@%p203 bra 	$L__BB2_146;
	st.global.f32 	[%rd10+12], %f476;
$L__BB2_146:
	ld.param.u32 	%r352, [_ZN13matmul_l1_reg13matmul_l1_regEiiiPKfS1_Pf_param_1];
	ld.param.u32 	%r284, [_ZN13matmul_l1_reg13matmul_l1_regEiiiPKfS1_Pf_param_0];
	setp.ge.s32 	%p204, %r59, %r284;
	setp.ge.s32 	%p205, %r43, %r352;
	or.pred  	%p206, %p204, %p205;
	@%p206 bra 	$L__BB2_148;
	st.global.f32 	[%rd10+16], %f477;
$L__BB2_148:
	ld.param.u32 	%r353, [_ZN13matmul_l1_reg13matmul_l1_regEiiiPKfS1_Pf_param_1];
	ld.param.u32 	%r285, [_ZN13matmul_l1_reg13matmul_l1_regEiiiPKfS1_Pf_param_0];
	setp.ge.s32 	%p207, %r59, %r285;
	setp.ge.s32 	%p208, %r44, %r353;
	or.pred  	%p209, %p207, %p208;
	@%p209 bra 	$L__BB2_150;
	st.global.f32 	[%rd10+20], %f478;
$L__BB2_150:
	ld.param.u32 	%r354, [_ZN13matmul_l1_reg13matmul_l1_regEiiiPKfS1_Pf_param_1];
	ld.param.u32 	%r286, [_ZN13matmul_l1_reg13matmul_l1_regEiiiPKfS1_Pf_param_0];
	setp.ge.s32 	%p210, %r59, %r286;
	setp.ge.s32 	%p211, %r45, %r354;
	or.pred  	%p212, %p210, %p211;
	@%p212 bra 	$L__BB2_152;
	st.global.f32 	[%rd10+24], %f479;
$L__BB2_152:
	ld.param.u32 	%r355, [_ZN13matmul_l1_reg13matmul_l1_regEiiiPKfS1_Pf_param_1];
	ld.param.u32 	%r287, [_ZN13matmul_l1_reg13matmul_l1_regEiiiPKfS1_Pf_param_0];
	setp.ge.s32 	%p213, %r59, %r287;
	setp.ge.s32 	%p214, %r46, %r355;
	or.pred  	%p215, %p213, %p214;
	@%p215 bra 	$L__BB2_154;
	st.global.f32 	[%rd10+28], %f480;
$L__BB2_154:
	ret;

}


// ===== COMPILED SASS (sm_100) =====

	.target	sm_100

	.elftype	@"ET_EXEC"


//--------------------- .note.nv.tkinfo           --------------------------
	.section	.note.nv.tkinfo,"",@"SHT_NOTE"
	.sectionflags	@"SHF_NOTE_NV_TKINFO"
	.tkinfo
        /*0018*/ 	.word	0x00000002
        /*0030*/ 	.string	""
        /*0030*/ 	.string	"ptxas"
        /*0030*/ 	.string	"Cuda compilation tools, release 13.0, V13.0.88"
        /*0030*/ 	.string	"Build cuda_13.0.r13.0/compiler.36424714_0"
        /*0030*/ 	.string	"-arch sm_100 -m 64 "



//--------------------- .note.nv.cuinfo           --------------------------
	.section	.note.nv.cuinfo,"",@"SHT_NOTE"
	.sectionflags	@"SHF_NOTE_NV_CUINFO"
        /*0018*/ 	.short	0x0002
        /*001a*/ 	.short	0x0064
        /*001c*/ 	.short	0x0082
	.zero		2


//--------------------- .nv.info                  --------------------------
	.section	.nv.info,"",@"SHT_CUDA_INFO"
	.align	4


	//----- nvinfo : EIATTR_REGCOUNT
	.align		4
        /*0000*/ 	.byte	0x04, 0x2f
        /*0002*/ 	.short	(.L_1 - .L_0)
	.align		4
.L_0:
        /*0004*/ 	.word	index@(_ZN15matmul_baseline15matmul_baselineEiiiPKfS1_Pf)
        /*0008*/ 	.word	0x0000001e


	//----- nvinfo : EIATTR_FRAME_SIZE
	.align		4
.L_1:
        /*000c*/ 	.byte	0x04, 0x11
        /*000e*/ 	.short	(.L_3 - .L_2)
	.align		4
.L_2:
        /*0010*/ 	.word	index@(_ZN15matmul_baseline15matmul_baselineEiiiPKfS1_Pf)
        /*0014*/ 	.word	0x00000000


	//----- nvinfo : EIATTR_REGCOUNT
	.align		4
.L_3:
        /*0018*/ 	.byte	0x04, 0x2f
        /*001a*/ 	.short	(.L_5 - .L_4)
	.align		4
.L_4:
        /*001c*/ 	.word	index@(_ZN12matmul_shmem12matmul_shmemEiiiPKfS1_Pf)
        /*0020*/ 	.word	0x00000020


	//----- nvinfo : EIATTR_FRAME_SIZE
	.align		4
.L_5:
        /*0024*/ 	.byte	0x04, 0x11
        /*0026*/ 	.short	(.L_7 - .L_6)
	.align		4
.L_6:
        /*0028*/ 	.word	index@(_ZN12matmul_shmem12matmul_shmemEiiiPKfS1_Pf)
        /*002c*/ 	.word	0x00000000


	//----- nvinfo : EIATTR_REGCOUNT
	.align		4
.L_7:
        /*0030*/ 	.byte	0x04, 0x2f
        /*0032*/ 	.short	(.L_9 - .L_8)
	.align		4
.L_8:
        /*0034*/ 	.word	index@(_ZN13matmul_l1_reg13matmul_l1_regEiiiPKfS1_Pf)
        /*0038*/ 	.word	0x0000005f


	//----- nvinfo : EIATTR_FRAME_SIZE
	.align		4
.L_9:
        /*003c*/ 	.byte	0x04, 0x11
        /*003e*/ 	.short	(.L_11 - .L_10)
	.align		4
.L_10:
        /*0040*/ 	.word	index@(_ZN13matmul_l1_reg13matmul_l1_regEiiiPKfS1_Pf)
        /*0044*/ 	.word	0x00000000


	//----- nvinfo : EIATTR_MIN_STACK_SIZE
	.align		4
.L_11:
        /*0048*/ 	.byte	0x04, 0x12
        /*004a*/ 	.short	(.L_13 - .L_12)
	.align		4
.L_12:
        /*004c*/ 	.word	index@(_ZN13matmul_l1_reg13matmul_l1_regEiiiPKfS1_Pf)
        /*0050*/ 	.word	0x00000000


	//----- nvinfo : EIATTR_MIN_STACK_SIZE
	.align		4
.L_13:
        /*0054*/ 	.byte	0x04, 0x12
        /*0056*/ 	.short	(.L_15 - .L_14)
	.align		4
.L_14:
        /*0058*/ 	.word	index@(_ZN12matmul_shmem12matmul_shmemEiiiPKfS1_Pf)
        /*005c*/ 	.word	0x00000000


	//----- nvinfo : EIATTR_MIN_STACK_SIZE
	.align		4
.L_15:
        /*0060*/ 	.byte	0x04, 0x12
        /*0062*/ 	.short	(.L_17 - .L_16)
	.align		4
.L_16:
        /*0064*/ 	.word	index@(_ZN15matmul_baseline15matmul_baselineEiiiPKfS1_Pf)
        /*0068*/ 	.word	0x00000000
.L_17:


//--------------------- .nv.compat                --------------------------
	.section	.nv.compat,"",@"SHT_CUDA_COMPAT_INFO"
	.align	4
        /*0000*/ 	.byte	0x02, 0x09, 0x00, 0x00, 0x02, 0x02, 0x01, 0x00, 0x02, 0x05, 0x05, 0x00, 0x03, 0x07, 0x01, 0x01
        /*0010*/ 	.byte	0x02, 0x03, 0x00, 0x00, 0x02, 0x06, 0x01, 0x00, 0x04, 0x0b, 0x08, 0x00, 0x09, 0x00, 0x00, 0x00
        /*0020*/ 	.byte	0x00, 0x00, 0x00, 0x00


//--------------------- .nv.info._ZN13matmul_l1_reg13matmul_l1_regEiiiPKfS1_Pf --------------------------
	.section	.nv.info._ZN13matmul_l1_reg13matmul_l1_regEiiiPKfS1_Pf,"",@"SHT_CUDA_INFO"
	.sectionflags	@""
	.align	4


	//----- nvinfo : EIATTR_CUDA_API_VERSION
	.align		4
        /*0000*/ 	.byte	0x04, 0x37
        /*0002*/ 	.short	(.L_19 - .L_18)
.L_18:
        /*0004*/ 	.word	0x00000082


	//----- nvinfo : EIATTR_KPARAM_INFO
	.align		4
.L_19:
        /*0008*/ 	.byte	0x04, 0x17
        /*000a*/ 	.short	(.L_21 - .L_20)
.L_20:
        /*000c*/ 	.word	0x00000000
        /*0010*/ 	.short	0x0005
        /*0012*/ 	.short	0x0020
        /*0014*/ 	.byte	0x00, 0xf5, 0x21, 0x00


	//----- nvinfo : EIATTR_KPARAM_INFO
	.align		4
.L_21:
        /*0018*/ 	.byte	0x04, 0x17
        /*001a*/ 	.short	(.L_23 - .L_22)
.L_22:
        /*001c*/ 	.word	0x00000000
        /*0020*/ 	.short	0x0004
        /*0022*/ 	.short	0x0018
        /*0024*/ 	.byte	0x00, 0xf5, 0x21, 0x00


	//----- nvinfo : EIATTR_KPARAM_INFO
	.align		4
.L_23:
        /*0028*/ 	.byte	0x04, 0x17
        /*002a*/ 	.short	(.L_25 - .L_24)
.L_24:
        /*002c*/ 	.word	0x00000000
        /*0030*/ 	.short	0x0003
        /*0032*/ 	.short	0x0010
        /*0034*/ 	.byte	0x00, 0xf5, 0x21, 0x00


	//----- nvinfo : EIATTR_KPARAM_INFO
	.align		4
.L_25:
        /*0038*/ 	.byte	0x04, 0x17
        /*003a*/ 	.short	(.L_27 - .L_26)
.L_26:
        /*003c*/ 	.word	0x00000000
        /*0040*/ 	.short	0x0002
        /*0042*/ 	.short	0x0008
        /*0044*/ 	.byte	0x00, 0xf0, 0x11, 0x00


	//----- nvinfo : EIATTR_KPARAM_INFO
	.align		4
.L_27:
        /*0048*/ 	.byte	0x04, 0x17
        /*004a*/ 	.short	(.L_29 - .L_28)
.L_28:
        /*004c*/ 	.word	0x00000000
        /*0050*/ 	.short	0x0001
        /*0052*/ 	.short	0x0004
        /*0054*/ 	.byte	0x00, 0xf0, 0x11, 0x00


	//----- nvinfo : EIATTR_KPARAM_INFO
	.align		4
.L_29:
        /*0058*/ 	.byte	0x04, 0x17
        /*005a*/ 	.short	(.L_31 - .L_30)
.L_30:
        /*005c*/ 	.word	0x00000000
        /*0060*/ 	.short	0x0000
        /*0062*/ 	.short	0x0000
        /*0064*/ 	.byte	0x00, 0xf0, 0x11, 0x00


	//----- nvinfo : EIATTR_SPARSE_MMA_MASK
	.align		4
.L_31:
        /*0068*/ 	.byte	0x03, 0x50
        /*006a*/ 	.short	0x0000


	//----- nvinfo : EIATTR_MAXREG_COUNT
	.align		4
        /*006c*/ 	.byte	0x03, 0x1b
        /*006e*/ 	.short	0x00ff


	//----- nvinfo : EIATTR_NUM_BARRIERS
	.align		4
        /*0070*/ 	.byte	0x02, 0x4c
        /*0072*/ 	.byte	0x01
	.zero		1


	//----- nvinfo : EIATTR_MERCURY_ISA_VERSION
	.align		4
        /*0074*/ 	.byte	0x03, 0x5f
        /*0076*/ 	.short	0x0101


	//----- nvinfo : EIATTR_VRC_CTA_INIT_COUNT
	.align		4
        /*0078*/ 	.byte	0x02, 0x4a
	.zero		1
	.zero		1


	//----- nvinfo : EIATTR_EXIT_INSTR_OFFSETS
	.align		4
        /*007c*/ 	.byte	0x04, 0x1c
        /*007e*/ 	.short	(.L_33 - .L_32)


	//   ....[0]....
.L_32:
        /*0080*/ 	.word	0x000022e0


	//   ....[1]....
        /*0084*/ 	.word	0x00002300


	//----- nvinfo : EIATTR_CRS_STACK_SIZE
	.align		4
.L_33:
        /*0088*/ 	.byte	0x04, 0x1e
        /*008a*/ 	.short	(.L_35 - .L_34)
.L_34:
        /*008c*/ 	.word	0x00000000


	//----- nvinfo : EIATTR_CBANK_PARAM_SIZE
	.align		4
.L_35:
        /*0090*/ 	.byte	0x03, 0x19
        /*0092*/ 	.short	0x0028


	//----- nvinfo : EIATTR_PARAM_CBANK
	.align		4
        /*0094*/ 	.byte	0x04, 0x0a
        /*0096*/ 	.short	(.L_37 - .L_36)
	.align		4
.L_36:
        /*0098*/ 	.word	index@(.nv.constant0._ZN13matmul_l1_reg13matmul_l1_regEiiiPKfS1_Pf)
        /*009c*/ 	.short	0x0380
        /*009e*/ 	.short	0x0028


	//----- nvinfo : EIATTR_SW_WAR
	.align		4
.L_37:
        /*00a0*/ 	.byte	0x04, 0x36
        /*00a2*/ 	.short	(.L_39 - .L_38)
.L_38:
        /*00a4*/ 	.word	0x00000008
.L_39:


//--------------------- .nv.info._ZN12matmul_shmem12matmul_shmemEiiiPKfS1_Pf --------------------------
	.section	.nv.info._ZN12matmul_shmem12matmul_shmemEiiiPKfS1_Pf,"",@"SHT_CUDA_INFO"
	.sectionflags	@""
	.align	4


	//----- nvinfo : EIATTR_CUDA_API_VERSION
	.align		4
        /*0000*/ 	.byte	0x04, 0x37
        /*0002*/ 	.short	(.L_41 - .L_40)
.L_40:
        /*0004*/ 	.word	0x00000082


	//----- nvinfo : EIATTR_KPARAM_INFO
	.align		4
.L_41:
        /*0008*/ 	.byte	0x04, 0x17
        /*000a*/ 	.short	(.L_43 - .L_42)
.L_42:
        /*000c*/ 	.word	0x00000000
        /*0010*/ 	.short	0x0005
        /*0012*/ 	.short	0x0020
        /*0014*/ 	.byte	0x00, 0xf5, 0x21, 0x00


	//----- nvinfo : EIATTR_KPARAM_INFO
	.align		4
.L_43:
        /*0018*/ 	.byte	0x04, 0x17
        /*001a*/ 	.short	(.L_45 - .L_44)
.L_44:
        /*001c*/ 	.word	0x00000000
        /*0020*/ 	.short	0x0004
        /*0022*/ 	.short	0x0018
        /*0024*/ 	.byte	0x00, 0xf5, 0x21, 0x00


	//----- nvinfo : EIATTR_KPARAM_INFO
	.align		4
.L_45:
        /*0028*/ 	.byte	0x04, 0x17
        /*002a*/ 	.short	(.L_47 - .L_46)
.L_46:
        /*002c*/ 	.word	0x00000000
        /*0030*/ 	.short	0x0003
        /*0032*/ 	.short	0x0010
        /*0034*/ 	.byte	0x00, 0xf5, 0x21, 0x00


	//----- nvinfo : EIATTR_KPARAM_INFO
	.align		4
.L_47:
        /*0038*/ 	.byte	0x04, 0x17
        /*003a*/ 	.short	(.L_49 - .L_48)
.L_48:
        /*003c*/ 	.word	0x00000000
        /*0040*/ 	.short	0x0002
        /*0042*/ 	.short	0x0008
        /*0044*/ 	.byte	0x00, 0xf0, 0x11, 0x00


	//----- nvinfo : EIATTR_KPARAM_INFO
	.align		4
.L_49:
        /*0048*/ 	.byte	0x04, 0x17
        /*004a*/ 	.short	(.L_51 - .L_50)
.L_50:
        /*004c*/ 	.word	0x00000000
        /*0050*/ 	.short	0x0001
        /*0052*/ 	.short	0x0004
        /*0054*/ 	.byte	0x00, 0xf0, 0x11, 0x00


	//----- nvinfo : EIATTR_KPARAM_INFO
	.align		4
.L_51:
        /*0058*/ 	.byte	0x04, 0x17
        /*005a*/ 	.short	(.L_53 - .L_52)
.L_52:
        /*005c*/ 	.word	0x00000000
        /*0060*/ 	.short	0x0000
        /*0062*/ 	.short	0x0000
        /*0064*/ 	.byte	0x00, 0xf0, 0x11, 0x00


	//----- nvinfo : EIATTR_SPARSE_MMA_MASK
	.align		4
.L_53:
        /*0068*/ 	.byte	0x03, 0x50
        /*006a*/ 	.short	0x0000


	//----- nvinfo : EIATTR_MAXREG_COUNT
	.align		4
        /*006c*/ 	.byte	0x03, 0x1b
        /*006e*/ 	.short	0x00ff


	//----- nvinfo : EIATTR_NUM_BARRIERS
	.align		4
        /*0070*/ 	.byte	0x02, 0x4c
        /*0072*/ 	.byte	0x01
	.zero		1


	//----- nvinfo : EIATTR_MERCURY_ISA_VERSION
	.align		4
        /*0074*/ 	.byte	0x03, 0x5f
        /*0076*/ 	.short	0x0101


	//----- nvinfo : EIATTR_VRC_CTA_INIT_COUNT
	.align		4
        /*0078*/ 	.byte	0x02, 0x4a
	.zero		1
	.zero		1


	//----- nvinfo : EIATTR_EXIT_INSTR_OFFSETS
	.align		4
        /*007c*/ 	.byte	0x04, 0x1c
        /*007e*/ 	.short	(.L_55 - .L_54)


	//   ....[0]....
.L_54:
        /*0080*/ 	.word	0x00000870


	//----- nvinfo : EIATTR_CBANK_PARAM_SIZE
	.align		4
.L_55:
        /*0084*/ 	.byte	0x03, 0x19
        /*0086*/ 	.short	0x0028


	//----- nvinfo : EIATTR_PARAM_CBANK
	.align		4
        /*0088*/ 	.byte	0x04, 0x0a
        /*008a*/ 	.short	(.L_57 - .L_56)
	.align		4
.L_56:
        /*008c*/ 	.word	index@(.nv.constant0._ZN12matmul_shmem12matmul_shmemEiiiPKfS1_Pf)
        /*0090*/ 	.short	0x0380
        /*0092*/ 	.short	0x0028


	//----- nvinfo : EIATTR_SW_WAR
	.align		4
.L_57:
        /*0094*/ 	.byte	0x04, 0x36
        /*0096*/ 	.short	(.L_59 - .L_58)
.L_58:
        /*0098*/ 	.word	0x00000008
.L_59:


//--------------------- .nv.info._ZN15matmul_baseline15matmul_baselineEiiiPKfS1_Pf --------------------------
	.section	.nv.info._ZN15matmul_baseline15matmul_baselineEiiiPKfS1_Pf,"",@"SHT_CUDA_INFO"
	.sectionflags	@""
	.align	4


	//----- nvinfo : EIATTR_CUDA_API_VERSION
	.align		4
        /*0000*/ 	.byte	0x04, 0x37
        /*0002*/ 	.short	(.L_61 - .L_60)
.L_60:
        /*0004*/ 	.word	0x00000082


	//----- nvinfo : EIATTR_KPARAM_INFO
	.align		4
.L_61:
        /*0008*/ 	.byte	0x04, 0x17
        /*000a*/ 	.short	(.L_63 - .L_62)
.L_62:
        /*000c*/ 	.word	0x00000000
        /*0010*/ 	.short	0x0005
        /*0012*/ 	.short	0x0020
        /*0014*/ 	.byte	0x00, 0xf5, 0x21, 0x00


	//----- nvinfo : EIATTR_KPARAM_INFO
	.align		4
.L_63:
        /*0018*/ 	.byte	0x04, 0x17
        /*001a*/ 	.short	(.L_65 - .L_64)
.L_64:
        /*001c*/ 	.word	0x00000000
        /*0020*/ 	.short	0x0004
        /*0022*/ 	.short	0x0018
        /*0024*/ 	.byte	0x00, 0xf5, 0x21, 0x00


	//----- nvinfo : EIATTR_KPARAM_INFO
	.align		4
.L_65:
        /*0028*/ 	.byte	0x04, 0x17
        /*002a*/ 	.short	(.L_67 - .L_66)
.L_66:
        /*002c*/ 	.word	0x00000000
        /*0030*/ 	.short	0x0003
        /*0032*/ 	.short	0x0010
        /*0034*/ 	.byte	0x00, 0xf5, 0x21, 0x00


	//----- nvinfo : EIATTR_KPARAM_INFO
	.align		4
.L_67:
        /*0038*/ 	.byte	0x04, 0x17
        /*003a*/ 	.short	(.L_69 - .L_68)
.L_68:
        /*003c*/ 	.word	0x00000000
        /*0040*/ 	.short	0x0002
        /*0042*/ 	.short	0x0008
        /*0044*/ 	.byte	0x00, 0xf0, 0x11, 0x00


	//----- nvinfo : EIATTR_KPARAM_INFO
	.align		4
.L_69:
        /*0048*/ 	.byte	0x04, 0x17
        /*004a*/ 	.short	(.L_71 - .L_70)
.L_70:
        /*004c*/ 	.word	0x00000000
        /*0050*/ 	.short	0x0001
        /*0052*/ 	.short	0x0004
        /*0054*/ 	.byte	0x00, 0xf0, 0x11, 0x00


	//----- nvinfo : EIATTR_KPARAM_INFO
	.align		4
.L_71:
        /*0058*/ 	.byte	0x04, 0x17
        /*005a*/ 	.short	(.L_73 - .L_72)
.L_72:
        /*005c*/ 	.word	0x00000000
        /*0060*/ 	.short	0x0000
        /*0062*/ 	.short	0x0000
        /*0064*/ 	.byte	0x00, 0xf0, 0x11, 0x00


	//----- nvinfo : EIATTR_SPARSE_MMA_MASK
	.align		4
.L_73:
        /*0068*/ 	.byte	0x03, 0x50
        /*006a*/ 	.short	0x0000


	//----- nvinfo : EIATTR_MAXREG_COUNT
	.align		4
        /*006c*/ 	.byte	0x03, 0x1b
        /*006e*/ 	.short	0x00ff


	//----- nvinfo : EIATTR_MERCURY_ISA_VERSION
	.align		4
        /*0070*/ 	.byte	0x03, 0x5f
        /*0072*/ 	.short	0x0101


	//----- nvinfo : EIATTR_VRC_CTA_INIT_COUNT
	.align		4
        /*0074*/ 	.byte	0x02, 0x4a
	.zero		1
	.zero		1


	//----- nvinfo : EIATTR_EXIT_INSTR_OFFSETS
	.align		4
        /*0078*/ 	.byte	0x04, 0x1c
        /*007a*/ 	.short	(.L_75 - .L_74)


	//   ....[0]....
.L_74:
        /*007c*/ 	.word	0x00000a90


	//----- nvinfo : EIATTR_CBANK_PARAM_SIZE
	.align		4
.L_75:
        /*0080*/ 	.byte	0x03, 0x19
        /*0082*/ 	.short	0x0028


	//----- nvinfo : EIATTR_PARAM_CBANK
	.align		4
        /*0084*/ 	.byte	0x04, 0x0a
        /*0086*/ 	.short	(.L_77 - .L_76)
	.align		4
.L_76:
        /*0088*/ 	.word	index@(.nv.constant0._ZN15matmul_baseline15matmul_baselineEiiiPKfS1_Pf)
        /*008c*/ 	.short	0x0380
        /*008e*/ 	.short	0x0028


	//----- nvinfo : EIATTR_SW_WAR
	.align		4
.L_77:
        /*0090*/ 	.byte	0x04, 0x36
        /*0092*/ 	.short	(.L_79 - .L_78)
.L_78:
        /*0094*/ 	.word	0x00000008
.L_79:


//--------------------- .nv.callgraph             --------------------------
	.section	.nv.callgraph,"",@"SHT_CUDA_CALLGRAPH"
	.align	4
	.sectionentsize	8
	.align		4
        /*0000*/ 	.word	0x00000000
	.align		4
        /*0004*/ 	.word	0xffffffff
	.align		4
        /*0008*/ 	.word	0x00000000
	.align		4
        /*000c*/ 	.word	0xfffffffe
	.align		4
        /*0010*/ 	.word	0x00000000
	.align		4
        /*0014*/ 	.word	0xfffffffd
	.align		4
        /*0018*/ 	.word	0x00000000
	.align		4
        /*001c*/ 	.word	0xfffffffc


//--------------------- .text._ZN13matmul_l1_reg13matmul_l1_regEiiiPKfS1_Pf --------------------------
	.section	.text._ZN13matmul_l1_reg13matmul_l1_regEiiiPKfS1_Pf,"ax",@progbits
	.align	128
        .global         _ZN13matmul_l1_reg13matmul_l1_regEiiiPKfS1_Pf
        .type           _ZN13matmul_l1_reg13matmul_l1_regEiiiPKfS1_Pf,@function
        .size           _ZN13matmul_l1_reg13matmul_l1_regEiiiPKfS1_Pf,(.L_x_24 - _ZN13matmul_l1_reg13matmul_l1_regEiiiPKfS1_Pf)
        .other          _ZN13matmul_l1_reg13matmul_l1_regEiiiPKfS1_Pf,@"STO_CUDA_ENTRY STV_DEFAULT"
_ZN13matmul_l1_reg13matmul_l1_regEiiiPKfS1_Pf:
.text._ZN13matmul_l1_reg13matmul_l1_regEiiiPKfS1_Pf:
[----:B------:R-:W-:Y:S01]  /*0000*/  LDC R1, c[0x0][0x37c] ;  /* 0x0000df00ff017b82 */ /* 0x000fe20000000800 */
[----:B------:R-:W0:Y:S01]  /*0010*/  LDCU UR4, c[0x0][0x388] ;  /* 0x00007100ff0477ac */ /* 0x000e220008000800 */
[----:B------:R-:W-:Y:S01]  /*0020*/  IMAD.MOV.U32 R0, RZ, RZ, RZ ;  /* 0x000000ffff007224 */ /* 0x000fe200078e00ff */
[----:B------:R-:W-:Y:S02]  /*0030*/  CS2R R2, SRZ ;  /* 0x0000000000027805 */ /* 0x000fe4000001ff00 */
[----:B------:R-:W-:Y:S02]  /*0040*/  CS2R R4, SRZ ;  /* 0x0000000000047805 */ /* 0x000fe4000001ff00 */
[----:B------:R-:W-:Y:S02]  /*0050*/  CS2R R6, SRZ ;  /* 0x0000000000067805 */ /* 0x000fe4000001ff00 */
[----:B------:R-:W-:Y:S02]  /*0060*/  CS2R R8, SRZ ;  /* 0x0000000000087805 */ /* 0x000fe4000001ff00 */
[----:B------:R-:W-:-:S02]  /*0070*/  CS2R R10, SRZ ;  /* 0x00000000000a7805 */ /* 0x000fc4000001ff00 */
[----:B------:R-:W-:Y:S02]  /*0080*/  CS2R R12, SRZ ;  /* 0x00000000000c7805 */ /* 0x000fe4000001ff00 */
        /* <DEDUP_REMOVED lines=9> */
[----:B------:R-:W-:Y:S01]  /*0120*/  CS2R R48, SRZ ;  /* 0x0000000000307805 */ /* 0x000fe2000001ff00 */
[----:B0-----:R-:W-:Y:S01]  /*0130*/  UISETP.GE.AND UP0, UPT, UR4, 0x1, UPT ;  /* 0x000000010400788c */ /* 0x001fe2000bf06270 */
        /* <DEDUP_REMOVED lines=12> */
[----:B------:R-:W-:Y:S01]  /*0200*/  IMAD.MOV.U32 R74, RZ, RZ, RZ ;  /* 0x000000ffff4a7224 */ /* 0x000fe200078e00ff */
[----:B------:R-:W0:Y:S01]  /*0210*/  LDCU.64 UR8, c[0x0][0x358] ;  /* 0x00006b00ff0877ac */ /* 0x000e220008000a00 */
[----:B------:R-:W-:-:S02]  /*0220*/  IMAD.MOV.U32 R76, RZ, RZ, RZ ;  /* 0x000000ffff4c7224 */ /* 0x000fc400078e00ff */
[----:B------:R-:W-:Y:S02]  /*0230*/  IMAD.MOV.U32 R78, RZ, RZ, RZ ;  /* 0x000000ffff4e7224 */ /* 0x000fe400078e00ff */
[----:B------:R-:W-:Y:S02]  /*0240*/  IMAD.MOV.U32 R80, RZ, RZ, RZ ;  /* 0x000000ffff507224 */ /* 0x000fe400078e00ff */
[----:B------:R-:W-:Y:S02]  /*0250*/  IMAD.MOV.U32 R82, RZ, RZ, RZ ;  /* 0x000000ffff527224 */ /* 0x000fe400078e00ff */
[----:B------:R-:W-:Y:S02]  /*0260*/  IMAD.MOV.U32 R84, RZ, RZ, RZ ;  /* 0x000000ffff547224 */ /* 0x000fe400078e00ff */
[----:B------:R-:W-:Y:S01]  /*0270*/  IMAD.MOV.U32 R86, RZ, RZ, RZ ;  /* 0x000000ffff567224 */ /* 0x000fe200078e00ff */
[----:B------:R-:W-:Y:S06]  /*0280*/  BRA.U !UP0, `(.L_x_0) ;  /* 0x0000001108547547 */ /* 0x000fec000b800000 */
[----:B------:R-:W1:Y:S01]  /*0290*/  S2R R0, SR_TID.X ;  /* 0x0000000000007919 */ /* 0x000e620000002100 */
[----:B------:R-:W-:Y:S01]  /*02a0*/  IMAD.MOV.U32 R77, RZ, RZ, RZ ;  /* 0x000000ffff4d7224 */ /* 0x000fe200078e00ff */
[----:B------:R-:W2:Y:S01]  /*02b0*/  S2R R88, SR_TID.Y ;  /* 0x0000000000587919 */ /* 0x000ea20000002200 */
[C---:B-1----:R-:W-:Y:S02]  /*02c0*/  VIMNMX.U32 R75, PT, PT, R0.reuse, 0x70, !PT ;  /* 0x00000070004b7848 */ /* 0x042fe40007fe0000 */
[----:B------:R-:W-:Y:S02]  /*02d0*/  ISETP.GE.U32.AND P0, PT, R0, 0x80, PT ;  /* 0x000000800000780c */ /* 0x000fe40003f06070 */
[C---:B--2---:R-:W-:Y:S02]  /*02e0*/  VIMNMX.U32 R79, PT, PT, R88.reuse, 0x70, !PT ;  /* 0x00000070584f7848 */ /* 0x044fe40007fe0000 */
[----:B------:R-:W-:Y:S01]  /*02f0*/  IADD3 R75, PT, PT, R75, 0xf, -R0 ;  /* 0x0000000f4b4b7810 */ /* 0x000fe20007ffe800 */
[----:B------:R-:W-:Y:S01]  /*0300*/  IMAD.MOV.U32 R0, RZ, RZ, RZ ;  /* 0x000000ffff007224 */ /* 0x000fe200078e00ff */
[----:B------:R-:W-:-:S02]  /*0310*/  ISETP.LT.U32.AND P0, PT, R88, 0x10, !P0 ;  /* 0x000000105800780c */ /* 0x000fc40004701070 */
[----:B------:R-:W-:-:S11]  /*0320*/  IADD3 R79, PT, PT, R79, 0xf, -R88 ;  /* 0x0000000f4f4f7810 */ /* 0x000fd60007ffe858 */
.L_x_14:
[----:B------:R-:W-:Y:S01]  /*0330*/  ISETP.GT.U32.AND P1, PT, R88, 0x7f, PT ;  /* 0x0000007f5800780c */ /* 0x000fe20003f24070 */
[----:B------:R-:W-:-:S12]  /*0340*/  BSSY.RECONVERGENT B0, `(.L_x_1) ;  /* 0x0000072000007945 */ /* 0x000fd80003800200 */
[----:B------:R-:W-:Y:S05]  /*0350*/  @P1 BRA `(.L_x_2) ;  /* 0x0000000400c01947 */ /* 0x000fea0003800000 */
[----:B------:R-:W-:Y:S01]  /*0360*/  LOP3.LUT R27, R79, 0x30, RZ, 0xc0, !PT ;  /* 0x000000304f1b7812 */ /* 0x000fe200078ec0ff */
[----:B------:R-:W-:Y:S01]  /*0370*/  BSSY.RECONVERGENT B1, `(.L_x_3) ;  /* 0x0000040000017945 */ /* 0x000fe20003800200 */
[----:B------:R-:W-:Y:S02]  /*0380*/  IMAD.MOV.U32 R28, RZ, RZ, R88 ;  /* 0x000000ffff1c7224 */ /* 0x000fe400078e0058 */
[----:B------:R-:W-:-:S13]  /*0390*/  ISETP.NE.AND P1, PT, R27, 0x30, PT ;  /* 0x000000301b00780c */ /* 0x000fda0003f25270 */
[----:B------:R-:W-:Y:S05]  /*03a0*/  @!P1 BRA `(.L_x_4) ;  /* 0x0000000000f09947 */ /* 0x000fea0003800000 */
[----:B------:R-:W1:Y:S01]  /*03b0*/  S2R R26, SR_TID.X ;  /* 0x00000000001a7919 */ /* 0x000e620000002100 */
[----:B------:R-:W-:Y:S01]  /*03c0*/  BSSY.RECONVERGENT B2, `(.L_x_5) ;  /* 0x0000014000027945 */ /* 0x000fe20003800200 */
[----:B------:R-:W-:Y:S01]  /*03d0*/  ISETP.NE.AND P1, PT, R27, RZ, PT ;  /* 0x000000ff1b00720c */ /* 0x000fe20003f25270 */
[----:B------:R-:W2:Y:S01]  /*03e0*/  S2R R24, SR_TID.Y ;  /* 0x0000000000187919 */ /* 0x000ea20000002200 */
[----:B-1----:R-:W-:-:S13]  /*03f0*/  ISETP.GT.U32.AND P2, PT, R26, 0xf, PT ;  /* 0x0000000f1a00780c */ /* 0x002fda0003f44070 */
[----:B--2---:R-:W-:Y:S05]  /*0400*/  @P2 BRA `(.L_x_6) ;  /* 0x00000000003c2947 */ /* 0x004fea0003800000 */
[----:B------:R-:W1:Y:S01]  /*0410*/  S2R R22, SR_CTAID.Y ;  /* 0x0000000000167919 */ /* 0x000e620000002600 */
[----:B------:R-:W2:Y:S01]  /*0420*/  LDC.64 R20, c[0x0][0x390] ;  /* 0x0000e400ff147b82 */ /* 0x000ea20000000a00 */
[----:B------:R-:W3:Y:S01]  /*0430*/  LDCU UR4, c[0x0][0x388] ;  /* 0x00007100ff0477ac */ /* 0x000ee20008000800 */
[----:B------:R-:W-:Y:S01]  /*0440*/  IMAD R23, R77, 0x10, R26 ;  /* 0x000000104d177824 */ /* 0x000fe200078e021a */
[----:B------:R-:W1:Y:S02]  /*0450*/  S2R R25, SR_TID.Y ;  /* 0x0000000000197919 */ /* 0x000e640000002200 */
[----:B-1----:R-:W-:-:S04]  /*0460*/  IMAD R22, R22, 0x80, R25 ;  /* 0x0000008016167824 */ /* 0x002fc800078e0219 */
[----:B---3--:R-:W-:-:S04]  /*0470*/  IMAD R23, R22, UR4, R23 ;  /* 0x0000000416177c24 */ /* 0x008fc8000f8e0217 */
[----:B--2---:R-:W-:-:S06]  /*0480*/  IMAD.WIDE R20, R23, 0x4, R20 ;  /* 0x0000000417147825 */ /* 0x004fcc00078e0214 */
[----:B0-----:R-:W2:Y:S01]  /*0490*/  LDG.E R20, desc[UR8][R20.64] ;  /* 0x0000000814147981 */ /* 0x001ea2000c1e1900 */
[----:B------:R-:W0:Y:S01]  /*04a0*/  S2UR UR5, SR_CgaCtaId ;  /* 0x00000000000579c3 */ /* 0x000e220000008800 */
[----:B------:R-:W-:Y:S02]  /*04b0*/  UMOV UR4, 0x400 ;  /* 0x0000040000047882 */ /* 0x000fe40000000000 */
[----:B0-----:R-:W-:-:S06]  /*04c0*/  ULEA UR4, UR5, UR4, 0x18 ;  /* 0x0000000405047291 */ /* 0x001fcc000f8ec0ff */
[----:B------:R-:W-:-:S05]  /*04d0*/  LEA R22, R26, UR4, 0x9 ;  /* 0x000000041a167c11 */ /* 0x000fca000f8e48ff */
[----:B------:R-:W-:-:S05]  /*04e0*/  IMAD R23, R25, 0x4, R22 ;  /* 0x0000000419177824 */ /* 0x000fca00078e0216 */
[----:B--2---:R1:W-:Y:S02]  /*04f0*/  STS [R23], R20 ;  /* 0x0000001417007388 */ /* 0x0043e40000000800 */
.L_x_6:
[----:B0-----:R-:W-:Y:S05]  /*0500*/  BSYNC.RECONVERGENT B2 ;  /* 0x0000000000027941 */ /* 0x001fea0003800200 */
.L_x_5:
[----:B------:R-:W-:Y:S01]  /*0510*/  VIADD R28, R24, 0x10 ;  /* 0x00000010181c7836 */ /* 0x000fe20000000000 */
[----:B------:R-:W-:Y:S06]  /*0520*/  @!P1 BRA `(.L_x_4) ;  /* 0x0000000000909947 */ /* 0x000fec0003800000 */
[----:B------:R-:W-:Y:S01]  /*0530*/  ISETP.NE.AND P3, PT, R27, 0x10, PT ;  /* 0x000000101b00780c */ /* 0x000fe20003f65270 */
[----:B------:R-:W0:Y:S01]  /*0540*/  @!P2 S2R R25, SR_CTAID.Y ;  /* 0x000000000019a919 */ /* 0x000e220000002600 */
[----:B------:R-:W2:Y:S01]  /*0550*/  @!P2 LDC R29, c[0x0][0x388] ;  /* 0x0000e200ff1dab82 */ /* 0x000ea20000000800 */
[----:B------:R-:W-:Y:S01]  /*0560*/  @!P2 IMAD R28, R77, 0x10, R26 ;  /* 0x000000104d1ca824 */ /* 0x000fe200078e021a */
[----:B------:R-:W-:-:S06]  /*0570*/  ISETP.GT.U32.OR P1, PT, R26, 0xf, !P3 ;  /* 0x0000000f1a00780c */ /* 0x000fcc0005f24470 */
[----:B-1----:R-:W1:Y:S07]  /*0580*/  @!P2 LDC.64 R22, c[0x0][0x390] ;  /* 0x0000e400ff16ab82 */ /* 0x002e6e0000000a00 */
[----:B------:R-:W3:Y:S01]  /*0590*/  @!P1 S2R R27, SR_CTAID.Y ;  /* 0x00000000001b9919 */ /* 0x000ee20000002600 */
[----:B------:R-:W4:Y:S01]  /*05a0*/  @!P1 LDC R31, c[0x0][0x388] ;  /* 0x0000e200ff1f9b82 */ /* 0x000f220000000800 */
[----:B------:R-:W-:-:S07]  /*05b0*/  @!P1 IMAD R30, R77, 0x10, R26 ;  /* 0x000000104d1e9824 */ /* 0x000fce00078e021a */
[----:B------:R-:W5:Y:S01]  /*05c0*/  @!P1 LDC.64 R20, c[0x0][0x390] ;  /* 0x0000e400ff149b82 */ /* 0x000f620000000a00 */
[----:B0-----:R-:W-:-:S04]  /*05d0*/  @!P2 IMAD R25, R25, 0x80, R24 ;  /* 0x000000801919a824 */ /* 0x001fc800078e0218 */
[----:B------:R-:W-:-:S04]  /*05e0*/  @!P2 VIADD R25, R25, 0x10 ;  /* 0x000000101919a836 */ /* 0x000fc80000000000 */
[----:B--2---:R-:W-:-:S04]  /*05f0*/  @!P2 IMAD R25, R25, R29, R28 ;  /* 0x0000001d1919a224 */ /* 0x004fc800078e021c */
[----:B-1----:R-:W-:-:S04]  /*0600*/  @!P2 IMAD.WIDE R22, R25, 0x4, R22 ;  /* 0x000000041916a825 */ /* 0x002fc800078e0216 */
[----:B---3--:R-:W-:Y:S02]  /*0610*/  @!P1 IMAD R27, R27, 0x80, R24 ;  /* 0x000000801b1b9824 */ /* 0x008fe400078e0218 */
[----:B------:R-:W2:Y:S02]  /*0620*/  @!P2 LDG.E R22, desc[UR8][R22.64] ;  /* 0x000000081616a981 */ /* 0x000ea4000c1e1900 */
[----:B------:R-:W-:-:S04]  /*0630*/  @!P1 VIADD R27, R27, 0x20 ;  /* 0x000000201b1b9836 */ /* 0x000fc80000000000 */
[----:B----4-:R-:W-:-:S04]  /*0640*/  @!P1 IMAD R27, R27, R31, R30 ;  /* 0x0000001f1b1b9224 */ /* 0x010fc800078e021e */
[----:B-----5:R-:W-:-:S06]  /*0650*/  @!P1 IMAD.WIDE R20, R27, 0x4, R20 ;  /* 0x000000041b149825 */ /* 0x020fcc00078e0214 */
[----:B------:R0:W3:Y:S01]  /*0660*/  @!P1 LDG.E R20, desc[UR8][R20.64] ;  /* 0x0000000814149981 */ /* 0x0000e2000c1e1900 */
[----:B------:R-:W1:Y:S01]  /*0670*/  @!P2 S2R R28, SR_CgaCtaId ;  /* 0x00000000001ca919 */ /* 0x000e620000008800 */
[----:B------:R-:W4:Y:S01]  /*0680*/  @!P1 S2R R30, SR_CgaCtaId ;  /* 0x00000000001e9919 */ /* 0x000f220000008800 */
[----:B------:R-:W-:Y:S02]  /*0690*/  @!P2 MOV R25, 0x400 ;  /* 0x000004000019a802 */ /* 0x000fe40000000f00 */
[----:B------:R-:W-:Y:S02]  /*06a0*/  @!P1 MOV R27, 0x400 ;  /* 0x00000400001b9802 */ /* 0x000fe40000000f00 */
[----:B-1----:R-:W-:Y:S02]  /*06b0*/  @!P2 LEA R25, R28, R25, 0x18 ;  /* 0x000000191c19a211 */ /* 0x002fe400078ec0ff */
[----:B----4-:R-:W-:-:S03]  /*06c0*/  @!P1 LEA R27, R30, R27, 0x18 ;  /* 0x0000001b1e1b9211 */ /* 0x010fc600078ec0ff */
[C---:B------:R-:W-:Y:S02]  /*06d0*/  @!P2 IMAD R25, R26.reuse, 0x200, R25 ;  /* 0x000002001a19a824 */ /* 0x040fe400078e0219 */
[----:B------:R-:W-:Y:S02]  /*06e0*/  @!P1 IMAD R27, R26, 0x200, R27 ;  /* 0x000002001a1b9824 */ /* 0x000fe400078e021b */
[C---:B------:R-:W-:Y:S02]  /*06f0*/  @!P2 IMAD R25, R24.reuse, 0x4, R25 ;  /* 0x000000041819a824 */ /* 0x040fe400078e0219 */
[C---:B------:R-:W-:Y:S02]  /*0700*/  @!P1 IMAD R27, R24.reuse, 0x4, R27 ;  /* 0x00000004181b9824 */ /* 0x040fe400078e021b */
[C---:B------:R-:W-:Y:S02]  /*0710*/  VIADD R28, R24.reuse, 0x20 ;  /* 0x00000020181c7836 */ /* 0x040fe40000000000 */
[----:B0-----:R-:W-:-:S05]  /*0720*/  VIADD R21, R24, 0x30 ;  /* 0x0000003018157836 */ /* 0x001fca0000000000 */
[----:B------:R-:W-:Y:S01]  /*0730*/  SEL R28, R28, R21, !P3 ;  /* 0x000000151c1c7207 */ /* 0x000fe20005800000 */
[----:B------:R-:W-:Y:S01]  /*0740*/  @!P1 IMAD.MOV.U32 R28, RZ, RZ, R21 ;  /* 0x000000ffff1c9224 */ /* 0x000fe200078e0015 */
[----:B--2---:R2:W-:Y:S04]  /*0750*/  @!P2 STS [R25+0x40], R22 ;  /* 0x000040161900a388 */ /* 0x0045e80000000800 */
[----:B---3--:R2:W-:Y:S02]  /*0760*/  @!P1 STS [R27+0x80], R20 ;  /* 0x000080141b009388 */ /* 0x0085e40000000800 */
.L_x_4:
[----:B0-----:R-:W-:Y:S05]  /*0770*/  BSYNC.RECONVERGENT B1 ;  /* 0x0000000000017941 */ /* 0x001fea0003800200 */
.L_x_3:
[----:B------:R-:W-:-:S13]  /*0780*/  ISETP.GE.U32.AND P1, PT, R79, 0x30, PT ;  /* 0x000000304f00780c */ /* 0x000fda0003f26070 */
[----:B------:R-:W-:Y:S05]  /*0790*/  @!P1 BRA `(.L_x_2) ;  /* 0x0000000000b09947 */ /* 0x000fea0003800000 */
[----:B------:R-:W1:Y:S01]  /*07a0*/  S2R R21, SR_CTAID.Y ;  /* 0x0000000000157919 */ /* 0x000e620000002600 */
[----:B------:R-:W0:Y:S01]  /*07b0*/  S2UR UR5, SR_CgaCtaId ;  /* 0x00000000000579c3 */ /* 0x000e220000008800 */
[----:B------:R-:W3:Y:S01]  /*07c0*/  LDCU UR6, c[0x0][0x388] ;  /* 0x00007100ff0677ac */ /* 0x000ee20008000800 */
[----:B------:R-:W4:Y:S01]  /*07d0*/  S2R R26, SR_TID.X ;  /* 0x00000000001a7919 */ /* 0x000f220000002100 */
[----:B------:R-:W-:Y:S02]  /*07e0*/  UMOV UR4, 0x400 ;  /* 0x0000040000047882 */ /* 0x000fe40000000000 */
[----:B0-----:R-:W-:Y:S01]  /*07f0*/  ULEA UR4, UR5, UR4, 0x18 ;  /* 0x0000000405047291 */ /* 0x001fe2000f8ec0ff */
[----:B-12---:R-:W-:-:S04]  /*0800*/  IMAD R20, R21, 0x80, R28 ;  /* 0x0000008015147824 */ /* 0x006fc800078e021c */
[----:B------:R-:W-:Y:S01]  /*0810*/  VIADD R21, R20, 0x30 ;  /* 0x0000003014157836 */ /* 0x000fe20000000000 */
[----:B----4-:R-:W-:Y:S01]  /*0820*/  LEA R27, R26, UR4, 0x9 ;  /* 0x000000041a1b7c11 */ /* 0x010fe2000f8e48ff */
[----:B------:R-:W-:Y:S01]  /*0830*/  VIADD R23, R20, 0x20 ;  /* 0x0000002014177836 */ /* 0x000fe20000000000 */
[----:B------:R-:W-:Y:S01]  /*0840*/  ISETP.GT.U32.AND P2, PT, R26, 0xf, PT ;  /* 0x0000000f1a00780c */ /* 0x000fe20003f44070 */
[C---:B------:R-:W-:Y:S02]  /*0850*/  VIADD R25, R20.reuse, 0x10 ;  /* 0x0000001014197836 */ /* 0x040fe40000000000 */
[--C-:B---3--:R-:W-:Y:S02]  /*0860*/  IMAD R20, R20, UR6, R26.reuse ;  /* 0x0000000614147c24 */ /* 0x108fe4000f8e021a */
[--C-:B------:R-:W-:Y:S02]  /*0870*/  IMAD R22, R21, UR6, R26.reuse ;  /* 0x0000000615167c24 */ /* 0x100fe4000f8e021a */
[----:B------:R-:W-:-:S02]  /*0880*/  IMAD R24, R23, UR6, R26 ;  /* 0x0000000617187c24 */ /* 0x000fc4000f8e021a */
[----:B------:R-:W-:Y:S02]  /*0890*/  IMAD R29, R77, 0x10, R20 ;  /* 0x000000104d1d7824 */ /* 0x000fe400078e0214 */
[----:B------:R-:W-:Y:S02]  /*08a0*/  IMAD R26, R25, UR6, R26 ;  /* 0x00000006191a7c24 */ /* 0x000fe4000f8e021a */
[----:B------:R-:W-:Y:S02]  /*08b0*/  IMAD R20, R28, 0x4, R27 ;  /* 0x000000041c147824 */ /* 0x000fe400078e021b */
[C---:B------:R-:W-:Y:S02]  /*08c0*/  IMAD R31, R77.reuse, 0x10, R22 ;  /* 0x000000104d1f7824 */ /* 0x040fe400078e0216 */
[C---:B------:R-:W-:Y:S02]  /*08d0*/  IMAD R33, R77.reuse, 0x10, R24 ;  /* 0x000000104d217824 */ /* 0x040fe400078e0218 */
[----:B------:R-:W-:-:S02]  /*08e0*/  IMAD R35, R77, 0x10, R26 ;  /* 0x000000104d237824 */ /* 0x000fc400078e021a */
[----:B------:R-:W-:-:S07]  /*08f0*/  VIADD R30, R20, 0x80 ;  /* 0x00000080141e7836 */ /* 0x000fce0000000000 */
.L_x_7:
[----:B------:R-:W0:Y:S08]  /*0900*/  @!P2 LDC.64 R26, c[0x0][0x390] ;  /* 0x0000e400ff1aab82 */ /* 0x000e300000000a00 */
[----:B------:R-:W1:Y:S01]  /*0910*/  LDC R32, c[0x0][0x388] ;  /* 0x0000e200ff207b82 */ /* 0x000e620000000800 */
[----:B0-----:R-:W-:-:S04]  /*0920*/  @!P2 IMAD.WIDE R24, R29, 0x4, R26 ;  /* 0x000000041d18a825 */ /* 0x001fc800078e021a */
[--C-:B------:R-:W-:Y:S02]  /*0930*/  @!P2 IMAD.WIDE R20, R35, 0x4, R26.reuse ;  /* 0x000000042314a825 */ /* 0x100fe400078e021a */
[----:B------:R-:W2:Y:S02]  /*0940*/  @!P2 LDG.E R25, desc[UR8][R24.64] ;  /* 0x000000081819a981 */ /* 0x000ea4000c1e1900 */
[--C-:B------:R-:W-:Y:S02]  /*0950*/  @!P2 IMAD.WIDE R22, R33, 0x4, R26.reuse ;  /* 0x000000042116a825 */ /* 0x100fe400078e021a */
[----:B------:R-:W3:Y:S02]  /*0960*/  @!P2 LDG.E R21, desc[UR8][R20.64] ;  /* 0x000000081415a981 */ /* 0x000ee4000c1e1900 */
[----:B------:R-:W-:Y:S02]  /*0970*/  @!P2 IMAD.WIDE R26, R31, 0x4, R26 ;  /* 0x000000041f1aa825 */ /* 0x000fe400078e021a */
[----:B------:R-:W4:Y:S04]  /*0980*/  @!P2 LDG.E R23, desc[UR8][R22.64] ;  /* 0x000000081617a981 */ /* 0x000f28000c1e1900 */
[----:B------:R-:W5:Y:S01]  /*0990*/  @!P2 LDG.E R27, desc[UR8][R26.64] ;  /* 0x000000081a1ba981 */ /* 0x000f62000c1e1900 */
[C---:B------:R-:W-:Y:S01]  /*09a0*/  ISETP.GE.U32.AND P1, PT, R28.reuse, 0x40, PT ;  /* 0x000000401c00780c */ /* 0x040fe20003f26070 */
[----:B------:R-:W-:-:S02]  /*09b0*/  VIADD R28, R28, 0x40 ;  /* 0x000000401c1c7836 */ /* 0x000fc40000000000 */
[C---:B-1----:R-:W-:Y:S02]  /*09c0*/  IMAD R29, R32.reuse, 0x40, R29 ;  /* 0x00000040201d7824 */ /* 0x042fe400078e021d */
[C---:B------:R-:W-:Y:S02]  /*09d0*/  IMAD R31, R32.reuse, 0x40, R31 ;  /* 0x00000040201f7824 */ /* 0x040fe400078e021f */
[C---:B------:R-:W-:Y:S02]  /*09e0*/  IMAD R33, R32.reuse, 0x40, R33 ;  /* 0x0000004020217824 */ /* 0x040fe400078e0221 */
[----:B------:R-:W-:Y:S01]  /*09f0*/  IMAD R35, R32, 0x40, R35 ;  /* 0x0000004020237824 */ /* 0x000fe200078e0223 */
[----:B--2---:R-:W-:Y:S04]  /*0a00*/  @!P2 STS [R30+-0x80], R25 ;  /* 0xffff80191e00a388 */ /* 0x004fe80000000800 */
[----:B---3--:R-:W-:Y:S04]  /*0a10*/  @!P2 STS [R30+-0x40], R21 ;  /* 0xffffc0151e00a388 */ /* 0x008fe80000000800 */
[----:B----4-:R-:W-:Y:S04]  /*0a20*/  @!P2 STS [R30], R23 ;  /* 0x000000171e00a388 */ /* 0x010fe80000000800 */
[----:B-----5:R0:W-:Y:S02]  /*0a30*/  @!P2 STS [R30+0x40], R27 ;  /* 0x0000401b1e00a388 */ /* 0x0201e40000000800 */
[----:B0-----:R-:W-:Y:S01]  /*0a40*/  VIADD R30, R30, 0x100 ;  /* 0x000001001e1e7836 */ /* 0x001fe20000000000 */
[----:B------:R-:W-:Y:S06]  /*0a50*/  @!P1 BRA `(.L_x_7) ;  /* 0xfffffffc00a89947 */ /* 0x000fec000383ffff */
.L_x_2:
[----:B0-----:R-:W-:Y:S05]  /*0a60*/  BSYNC.RECONVERGENT B0 ;  /* 0x0000000000007941 */ /* 0x001fea0003800200 */
.L_x_1:
[----:B------:R-:W-:Y:S04]  /*0a70*/  BSSY.RECONVERGENT B0, `(.L_x_8) ;  /* 0x000003e000007945 */ /* 0x000fe80003800200 */
[----:B------:R-:W-:Y:S05]  /*0a80*/  @!P0 BRA `(.L_x_9) ;  /* 0x0000000000f08947 */ /* 0x000fea0003800000 */
[----:B--2---:R-:W0:Y:S01]  /*0a90*/  S2R R27, SR_TID.X ;  /* 0x00000000001b7919 */ /* 0x004e220000002100 */
[C---:B------:R-:W-:Y:S01]  /*0aa0*/  LOP3.LUT R25, R75.reuse, 0x30, RZ, 0xc0, !PT ;  /* 0x000000304b197812 */ /* 0x040fe200078ec0ff */
[----:B------:R-:W-:Y:S01]  /*0ab0*/  BSSY.RECONVERGENT B1, `(.L_x_10) ;  /* 0x000001f000017945 */ /* 0x000fe20003800200 */
[----:B------:R-:W-:Y:S02]  /*0ac0*/  ISETP.GE.U32.AND P2, PT, R75, 0x30, PT ;  /* 0x000000304b00780c */ /* 0x000fe40003f46070 */
[----:B------:R-:W-:Y:S01]  /*0ad0*/  ISETP.NE.AND P1, PT, R25, 0x30, PT ;  /* 0x000000301900780c */ /* 0x000fe20003f25270 */
[----:B0-----:R-:W-:-:S12]  /*0ae0*/  IMAD.MOV.U32 R22, RZ, RZ, R27 ;  /* 0x000000ffff167224 */ /* 0x001fd800078e001b */
[----:B------:R-:W-:Y:S05]  /*0af0*/  @!P1 BRA `(.L_x_11) ;  /* 0x0000000000689947 */ /* 0x000fea0003800000 */
[----:B------:R-:W0:Y:S01]  /*0b00*/  S2R R24, SR_TID.Y ;  /* 0x0000000000187919 */ /* 0x000e220000002200 */
[----:B------:R-:W2:Y:S08]  /*0b10*/  S2UR UR4, SR_CTAID.X ;  /* 0x00000000000479c3 */ /* 0x000eb00000002500 */
[----:B------:R-:W3:Y:S08]  /*0b20*/  LDC R22, c[0x0][0x384] ;  /* 0x0000e100ff167b82 */ /* 0x000ef00000000800 */
[----:B-1----:R-:W1:Y:S01]  /*0b30*/  LDC.64 R20, c[0x0][0x398] ;  /* 0x0000e600ff147b82 */ /* 0x002e620000000a00 */
[----:B--2---:R-:W-:Y:S01]  /*0b40*/  USHF.L.U32 UR4, UR4, 0x7, URZ ;  /* 0x0000000704047899 */ /* 0x004fe200080006ff */
[----:B0-----:R-:W-:-:S05]  /*0b50*/  IMAD R23, R77, 0x10, R24 ;  /* 0x000000104d177824 */ /* 0x001fca00078e0218 */
[----:B---3--:R-:W-:-:S04]  /*0b60*/  IMAD R22, R23, R22, UR4 ;  /* 0x0000000417167e24 */ /* 0x008fc8000f8e0216 */
[----:B------:R-:W-:-:S04]  /*0b70*/  IMAD.IADD R23, R22, 0x1, R27 ;  /* 0x0000000116177824 */ /* 0x000fc800078e021b */
[----:B-1----:R-:W-:-:S05]  /*0b80*/  IMAD.WIDE R20, R23, 0x4, R20 ;  /* 0x0000000417147825 */ /* 0x002fca00078e0214 */
[----:B------:R-:W2:Y:S01]  /*0b90*/  LDG.E R23, desc[UR8][R20.64] ;  /* 0x0000000814177981 */ /* 0x000ea2000c1e1900 */
[----:B------:R-:W0:Y:S01]  /*0ba0*/  S2UR UR5, SR_CgaCtaId ;  /* 0x00000000000579c3 */ /* 0x000e220000008800 */
[----:B------:R-:W-:Y:S01]  /*0bb0*/  UMOV UR4, 0x400 ;  /* 0x0000040000047882 */ /* 0x000fe20000000000 */
[----:B------:R-:W-:Y:S01]  /*0bc0*/  ISETP.NE.AND P1, PT, R25, RZ, PT ;  /* 0x000000ff1900720c */ /* 0x000fe20003f25270 */
[----:B0-----:R-:W-:-:S06]  /*0bd0*/  ULEA UR4, UR5, UR4, 0x18 ;  /* 0x0000000405047291 */ /* 0x001fcc000f8ec0ff */
[----:B------:R-:W-:-:S05]  /*0be0*/  LEA R22, R24, UR4, 0x9 ;  /* 0x0000000418167c11 */ /* 0x000fca000f8e48ff */
[C---:B------:R-:W-:Y:S02]  /*0bf0*/  IMAD R24, R27.reuse, 0x4, R22 ;  /* 0x000000041b187824 */ /* 0x040fe400078e0216 */
[----:B------:R-:W-:-:S03]  /*0c00*/  VIADD R22, R27, 0x10 ;  /* 0x000000101b167836 */ /* 0x000fc60000000000 */
[----:B--2---:R0:W-:Y:S01]  /*0c10*/  STS [R24+0x2000], R23 ;  /* 0x0020001718007388 */ /* 0x0041e20000000800 */
[----:B------:R-:W-:Y:S05]  /*0c20*/  @!P1 BRA `(.L_x_11) ;  /* 0x00000000001c9947 */ /* 0x000fea0003800000 */
[----:B------:R-:W-:Y:S01]  /*0c30*/  ISETP.NE.AND P1, PT, R25, 0x10, PT ;  /* 0x000000101900780c */ /* 0x000fe20003f25270 */
[----:B0-----:R-:W2:-:S12]  /*0c40*/  LDG.E R23, desc[UR8][R20.64+0x40] ;  /* 0x0000400814177981 */ /* 0x001e98000c1e1900 */
[----:B------:R-:W3:Y:S01]  /*0c50*/  @P1 LDG.E R25, desc[UR8][R20.64+0x80] ;  /* 0x0000800814191981 */ /* 0x000ee2000c1e1900 */
[C---:B------:R-:W-:Y:S02]  /*0c60*/  VIADD R22, R27.reuse, 0x20 ;  /* 0x000000201b167836 */ /* 0x040fe40000000000 */
[----:B------:R-:W-:Y:S01]  /*0c70*/  @P1 VIADD R22, R27, 0x30 ;  /* 0x000000301b161836 */ /* 0x000fe20000000000 */
[----:B--2---:R2:W-:Y:S04]  /*0c80*/  STS [R24+0x2040], R23 ;  /* 0x0020401718007388 */ /* 0x0045e80000000800 */
[----:B---3--:R2:W-:Y:S02]  /*0c90*/  @P1 STS [R24+0x2080], R25 ;  /* 0x0020801918001388 */ /* 0x0085e40000000800 */
.L_x_11:
[----:B------:R-:W-:Y:S05]  /*0ca0*/  BSYNC.RECONVERGENT B1 ;  /* 0x0000000000017941 */ /* 0x000fea0003800200 */
.L_x_10:
[----:B------:R-:W-:Y:S05]  /*0cb0*/  @!P2 BRA `(.L_x_9) ;  /* 0x000000000064a947 */ /* 0x000fea0003800000 */
[----:B-1----:R-:W1:Y:S01]  /*0cc0*/  S2R R20, SR_TID.Y ;  /* 0x0000000000147919 */ /* 0x002e620000002200 */
[----:B------:R-:W3:Y:S01]  /*0cd0*/  S2UR UR4, SR_CTAID.X ;  /* 0x00000000000479c3 */ /* 0x000ee20000002500 */
[----:B------:R-:W-:-:S07]  /*0ce0*/  UMOV UR5, 0x400 ;  /* 0x0000040000057882 */ /* 0x000fce0000000000 */
[----:B------:R-:W4:Y:S08]  /*0cf0*/  S2UR UR6, SR_CgaCtaId ;  /* 0x00000000000679c3 */ /* 0x000f300000008800 */
[----:B0-2---:R-:W0:Y:S01]  /*0d00*/  LDC R24, c[0x0][0x384] ;  /* 0x0000e100ff187b82 */ /* 0x005e220000000800 */
[----:B---3--:R-:W-:Y:S01]  /*0d10*/  USHF.L.U32 UR4, UR4, 0x7, URZ ;  /* 0x0000000704047899 */ /* 0x008fe200080006ff */
[----:B-1----:R-:W-:Y:S01]  /*0d20*/  IMAD R31, R77, 0x10, R20 ;  /* 0x000000104d1f7824 */ /* 0x002fe200078e0214 */
[----:B----4-:R-:W-:-:S06]  /*0d30*/  ULEA UR5, UR6, UR5, 0x18 ;  /* 0x0000000506057291 */ /* 0x010fcc000f8ec0ff */
[----:B------:R-:W-:Y:S01]  /*0d40*/  LEA R33, R20, UR5, 0x9 ;  /* 0x0000000514217c11 */ /* 0x000fe2000f8e48ff */
[----:B0-----:R-:W-:-:S07]  /*0d50*/  IMAD R31, R24, R31, UR4 ;  /* 0x00000004181f7e24 */ /* 0x001fce000f8e021f */
.L_x_12:
[----:B0-----:R-:W0:Y:S01]  /*0d60*/  LDC.64 R20, c[0x0][0x398] ;  /* 0x0000e600ff147b82 */ /* 0x001e220000000a00 */
[----:B------:R-:W-:-:S04]  /*0d70*/  IMAD.IADD R23, R31, 0x1, R22 ;  /* 0x000000011f177824 */ /* 0x000fc800078e0216 */
[----:B0-----:R-:W-:-:S05]  /*0d80*/  IMAD.WIDE R20, R23, 0x4, R20 ;  /* 0x0000000417147825 */ /* 0x001fca00078e0214 */
[----:B------:R-:W2:Y:S04]  /*0d90*/  LDG.E R23, desc[UR8][R20.64] ;  /* 0x0000000814177981 */ /* 0x000ea8000c1e1900 */
[----:B------:R-:W3:Y:S04]  /*0da0*/  LDG.E R25, desc[UR8][R20.64+0x40] ;  /* 0x0000400814197981 */ /* 0x000ee8000c1e1900 */
[----:B------:R-:W4:Y:S04]  /*0db0*/  LDG.E R27, desc[UR8][R20.64+0x80] ;  /* 0x00008008141b7981 */ /* 0x000f28000c1e1900 */
[----:B------:R-:W5:Y:S01]  /*0dc0*/  LDG.E R29, desc[UR8][R20.64+0xc0] ;  /* 0x0000c008141d7981 */ /* 0x000f62000c1e1900 */
[C---:B------:R-:W-:Y:S01]  /*0dd0*/  IMAD R24, R22.reuse, 0x4, R33 ;  /* 0x0000000416187824 */ /* 0x040fe200078e0221 */
[C---:B------:R-:W-:Y:S01]  /*0de0*/  ISETP.GE.U32.AND P1, PT, R22.reuse, 0x40, PT ;  /* 0x000000401600780c */ /* 0x040fe20003f26070 */
[----:B------:R-:W-:-:S03]  /*0df0*/  VIADD R22, R22, 0x40 ;  /* 0x0000004016167836 */ /* 0x000fc60000000000 */
[----:B--2---:R0:W-:Y:S04]  /*0e00*/  STS [R24+0x2000], R23 ;  /* 0x0020001718007388 */ /* 0x0041e80000000800 */
[----:B---3--:R0:W-:Y:S04]  /*0e10*/  STS [R24+0x2040], R25 ;  /* 0x0020401918007388 */ /* 0x0081e80000000800 */
[----:B----4-:R0:W-:Y:S04]  /*0e20*/  STS [R24+0x2080], R27 ;  /* 0x0020801b18007388 */ /* 0x0101e80000000800 */
[----:B-----5:R0:W-:Y:S01]  /*0e30*/  STS [R24+0x20c0], R29 ;  /* 0x0020c01d18007388 */ /* 0x0201e20000000800 */
[----:B------:R-:W-:Y:S05]  /*0e40*/  @!P1 BRA `(.L_x_12) ;  /* 0xfffffffc00c49947 */ /* 0x000fea000383ffff */
.L_x_9:
[----:B------:R-:W-:Y:S05]  /*0e50*/  BSYNC.RECONVERGENT B0 ;  /* 0x0000000000007941 */ /* 0x000fea0003800200 */
.L_x_8:
[----:B------:R-:W3:Y:S01]  /*0e60*/  S2UR UR5, SR_CgaCtaId ;  /* 0x00000000000579c3 */ /* 0x000ee20000008800 */
[----:B------:R-:W4:Y:S01]  /*0e70*/  S2R R88, SR_TID.Y ;  /* 0x0000000000587919 */ /* 0x000f220000002200 */
[----:B------:R-:W-:Y:S01]  /*0e80*/  UMOV UR4, 0x400 ;  /* 0x0000040000047882 */ /* 0x000fe20000000000 */
[----:B------:R-:W0:Y:S05]  /*0e90*/  S2R R85, SR_TID.X ;  /* 0x0000000000557919 */ /* 0x000e2a0000002100 */
[----:B------:R-:W-:Y:S01]  /*0ea0*/  BAR.SYNC.DEFER_BLOCKING 0x0 ;  /* 0x0000000000007b1d */ /* 0x000fe20000010000 */
[----:B---3--:R-:W-:-:S05]  /*0eb0*/  ULEA UR5, UR5, UR4, 0x18 ;  /* 0x0000000405057291 */ /* 0x008fca000f8ec0ff */
[----:B------:R-:W-:-:S07]  /*0ec0*/  UMOV UR4, URZ ;  /* 0x000000ff00047c82 */ /* 0x000fce0008000000 */
.L_x_13:
[----:B------:R-:W-:Y:S02]  /*0ed0*/  ULEA UR6, UR4, UR5, 0x9 ;  /* 0x0000000504067291 */ /* 0x000fe4000f8e48ff */
[----:B------:R-:W-:-:S04]  /*0ee0*/  UIADD3 UR4, UPT, UPT, UR4, 0x1, URZ ;  /* 0x0000000104047890 */ /* 0x000fc8000fffe0ff */
[----:B----4-:R-:W-:Y:S01]  /*0ef0*/  LEA R81, R88, UR6, 0x5 ;  /* 0x0000000658517c11 */ /* 0x010fe2000f8e28ff */
[----:B------:R-:W-:Y:S01]  /*0f00*/  UISETP.NE.AND UP0, UPT, UR4, 0x10, UPT ;  /* 0x000000100400788c */ /* 0x000fe2000bf05270 */
[----:B0-----:R-:W-:-:S03]  /*0f10*/  LEA R83, R85, UR6, 0x5 ;  /* 0x0000000655537c11 */ /* 0x001fc6000f8e28ff */
[----:B-12---:R-:W-:Y:S04]  /*0f20*/  LDS.128 R20, [R81] ;  /* 0x0000000051147984 */ /* 0x006fe80000000c00 */
[----:B------:R-:W0:Y:S04]  /*0f30*/  LDS.128 R24, [R83+0x2000] ;  /* 0x0020000053187984 */ /* 0x000e280000000c00 */
[----:B------:R-:W1:Y:S04]  /*0f40*/  LDS.128 R28, [R81+0x10] ;  /* 0x00001000511c7984 */ /* 0x000e680000000c00 */
[----:B------:R-:W2:Y:S01]  /*0f50*/  LDS.128 R32, [R83+0x2010] ;  /* 0x0020100053207984 */ /* 0x000ea20000000c00 */
[-C--:B0-----:R-:W-:Y:S01]  /*0f60*/  FFMA R59, R20, R24.reuse, R59 ;  /* 0x00000018143b7223 */ /* 0x081fe2000000003b */
[-C--:B------:R-:W-:Y:S01]  /*0f70*/  FFMA R64, R21, R24.reuse, R64 ;  /* 0x0000001815407223 */ /* 0x080fe20000000040 */
[-C--:B------:R-:W-:Y:S01]  /*0f80*/  FFMA R45, R22, R24.reuse, R45 ;  /* 0x00000018162d7223 */ /* 0x080fe2000000002d */
[-C--:B------:R-:W-:Y:S01]  /*0f90*/  FFMA R46, R23, R24.reuse, R46 ;  /* 0x00000018172e7223 */ /* 0x080fe2000000002e */
[-C--:B-1----:R-:W-:Y:S01]  /*0fa0*/  FFMA R15, R28, R24.reuse, R15 ;  /* 0x000000181c0f7223 */ /* 0x082fe2000000000f */
[-C--:B------:R-:W-:Y:S01]  /*0fb0*/  FFMA R12, R29, R24.reuse, R12 ;  /* 0x000000181d0c7223 */ /* 0x080fe2000000000c */
[-C--:B------:R-:W-:Y:S01]  /*0fc0*/  FFMA R61, R30, R24.reuse, R61 ;  /* 0x000000181e3d7223 */ /* 0x080fe2000000003d */
[----:B------:R-:W-:Y:S01]  /*0fd0*/  FFMA R74, R31, R24, R74 ;  /* 0x000000181f4a7223 */ /* 0x000fe2000000004a */
[-C--:B------:R-:W-:Y:S01]  /*0fe0*/  FFMA R57, R20, R25.reuse, R57 ;  /* 0x0000001914397223 */ /* 0x080fe20000000039 */
[-C--:B------:R-:W-:Y:S01]  /*0ff0*/  FFMA R62, R21, R25.reuse, R62 ;  /* 0x00000019153e7223 */ /* 0x080fe2000000003e */
[-C--:B------:R-:W-:Y:S01]  /*1000*/  FFMA R43, R22, R25.reuse, R43 ;  /* 0x00000019162b7223 */ /* 0x080fe2000000002b */
[-C--:B------:R-:W-:Y:S01]  /*1010*/  FFMA R44, R23, R25.reuse, R44 ;  /* 0x00000019172c7223 */ /* 0x080fe2000000002c */
[-C--:B------:R-:W-:Y:S01]  /*1020*/  FFMA R13, R28, R25.reuse, R13 ;  /* 0x000000191c0d7223 */ /* 0x080fe2000000000d */
        /* <DEDUP_REMOVED lines=19> */
[C---:B--2---:R-:W-:Y:S01]  /*1160*/  FFMA R51, R20.reuse, R32, R51 ;  /* 0x0000002014337223 */ /* 0x044fe20000000033 */
[C---:B------:R-:W-:Y:S01]  /*1170*/  FFMA R68, R20.reuse, R33, R68 ;  /* 0x0000002114447223 */ /* 0x040fe20000000044 */
[C---:B------:R-:W-:Y:S01]  /*1180*/  FFMA R49, R20.reuse, R34, R49 ;  /* 0x0000002214317223 */ /* 0x040fe20000000031 */
[----:B------:R-:W-:Y:S01]  /*1190*/  FFMA R66, R20, R35, R66 ;  /* 0x0000002314427223 */ /* 0x000fe20000000042 */
[C---:B------:R-:W-:Y:S01]  /*11a0*/  FFMA R56, R21.reuse, R32, R56 ;  /* 0x0000002015387223 */ /* 0x040fe20000000038 */
        /* <DEDUP_REMOVED lines=27> */
[----:B------:R-:W-:Y:S06]  /*1360*/  BRA.U UP0, `(.L_x_13) ;  /* 0xfffffff900d87547 */ /* 0x000fec000b83ffff */
[----:B------:R-:W0:Y:S01]  /*1370*/  LDCU UR4, c[0x0][0x388] ;  /* 0x00007100ff0477ac */ /* 0x000e220008000800 */
[----:B------:R-:W-:Y:S01]  /*1380*/  VIADD R77, R77, 0x1 ;  /* 0x000000014d4d7836 */ /* 0x000fe20000000000 */
[----:B0-----:R-:W-:-:S04]  /*1390*/  UIADD3 UR4, UPT, UPT, UR4, 0xf, URZ ;  /* 0x0000000f04047890 */ /* 0x001fc8000fffe0ff */
[----:B------:R-:W-:Y:S01]  /*13a0*/  USHF.R.U32.HI UR4, URZ, 0x4, UR4 ;  /* 0x00000004ff047899 */ /* 0x000fe20008011604 */
[----:B------:R-:W-:Y:S05]  /*13b0*/  BAR.SYNC.DEFER_BLOCKING 0x0 ;  /* 0x0000000000007b1d */ /* 0x000fea0000010000 */
[----:B------:R-:W-:-:S13]  /*13c0*/  ISETP.NE.AND P1, PT, R77, UR4, PT ;  /* 0x000000044d007c0c */ /* 0x000fda000bf25270 */
[----:B------:R-:W-:Y:S05]  /*13d0*/  @P1 BRA `(.L_x_14) ;  /* 0xffffffec00d41947 */ /* 0x000fea000383ffff */
.L_x_0:
[----:B------:R-:W1:Y:S01]  /*13e0*/  S2R R75, SR_TID.X ;  /* 0x00000000004b7919 */ /* 0x000e620000002100 */
[----:B------:R-:W2:Y:S01]  /*13f0*/  LDCU.64 UR4, c[0x0][0x380] ;  /* 0x00007000ff0477ac */ /* 0x000ea20008000a00 */
[----:B------:R-:W1:Y:S01]  /*1400*/  S2R R22, SR_CTAID.X ;  /* 0x0000000000167919 */ /* 0x000e620000002500 */
[----:B------:R-:W3:Y:S01]  /*1410*/  LDCU.64 UR6, c[0x0][0x3a0] ;  /* 0x00007400ff0677ac */ /* 0x000ee20008000a00 */
[----:B------:R-:W4:Y:S01]  /*1420*/  S2R R79, SR_TID.Y ;  /* 0x00000000004f7919 */ /* 0x000f220000002200 */
[----:B------:R-:W4:Y:S01]  /*1430*/  S2R R20, SR_CTAID.Y ;  /* 0x0000000000147919 */ /* 0x000f220000002600 */
[----:B-1----:R-:W-:-:S04]  /*1440*/  IMAD R75, R22, 0x10, R75 ;  /* 0x00000010164b7824 */ /* 0x002fc800078e024b */
[----:B------:R-:W-:Y:S02]  /*1450*/  IMAD.SHL.U32 R75, R75, 0x8, RZ ;  /* 0x000000084b4b7824 */ /* 0x000fe400078e00ff */
[----:B----4-:R-:W-:-:S03]  /*1460*/  IMAD R79, R20, 0x10, R79 ;  /* 0x00000010144f7824 */ /* 0x010fc600078e024f */
[C---:B--2---:R-:W-:Y:S01]  /*1470*/  ISETP.GE.AND P1, PT, R75.reuse, UR5, PT ;  /* 0x000000054b007c0c */ /* 0x044fe2000bf26270 */
[----:B------:R-:W-:Y:S01]  /*1480*/  VIADD R25, R75, 0x2 ;  /* 0x000000024b197836 */ /* 0x000fe20000000000 */
[----:B------:R-:W-:Y:S01]  /*1490*/  SHF.R.S32.HI R81, RZ, 0x1f, R75 ;  /* 0x0000001fff517819 */ /* 0x000fe2000001144b */
[----:B------:R-:W-:Y:S02]  /*14a0*/  IMAD.SHL.U32 R79, R79, 0x8, RZ ;  /* 0x000000084f4f7824 */ /* 0x000fe400078e00ff */
[----:B------:R-:W-:Y:S01]  /*14b0*/  VIADD R20, R75, 0x1 ;  /* 0x000000014b147836 */ /* 0x000fe20000000000 */
[----:B------:R-:W-:Y:S01]  /*14c0*/  ISETP.GE.AND P0, PT, R25, UR5, PT ;  /* 0x0000000519007c0c */ /* 0x000fe2000bf06270 */
[C---:B------:R-:W-:Y:S01]  /*14d0*/  IMAD R24, R79.reuse, UR5, RZ ;  /* 0x000000054f187c24 */ /* 0x040fe2000f8e02ff */
[----:B------:R-:W-:Y:S02]  /*14e0*/  ISETP.LT.AND P1, PT, R79, UR4, !P1 ;  /* 0x000000044f007c0c */ /* 0x000fe4000cf21270 */
[----:B------:R-:W-:-:S02]  /*14f0*/  ISETP.GE.AND P3, PT, R20, UR5, PT ;  /* 0x0000000514007c0c */ /* 0x000fc4000bf66270 */
[----:B------:R-:W-:Y:S02]  /*1500*/  IADD3 R25, P2, PT, R75, R24, RZ ;  /* 0x000000184b197210 */ /* 0x000fe40007f5e0ff */
[----:B------:R-:W-:Y:S02]  /*1510*/  P2R R77, PR, RZ, 0x8 ;  /* 0x00000008ff4d7803 */ /* 0x000fe40000000000 */
[----:B------:R-:W-:Y:S02]  /*1520*/  LEA.HI.X.SX32 R26, R24, R81, 0x1, P2 ;  /* 0x00000051181a7211 */ /* 0x000fe400010f0eff */
[----:B------:R-:W-:Y:S02]  /*1530*/  ISETP.GE.OR P3, PT, R79, UR4, P3 ;  /* 0x000000044f007c0c */ /* 0x000fe40009f66670 */
[----:B---3--:R-:W-:Y:S01]  /*1540*/  LEA R20, P4, R25, UR6, 0x2 ;  /* 0x0000000619147c11 */ /* 0x008fe2000f8810ff */
[----:B------:R-:W1:Y:S01]  /*1550*/  @P1 LDC.64 R22, c[0x0][0x3a0] ;  /* 0x0000e800ff161b82 */ /* 0x000e620000000a00 */
[----:B------:R-:W-:Y:S01]  /*1560*/  @P1 IMAD.IADD R21, R75, 0x1, R24 ;  /* 0x000000014b151824 */ /* 0x000fe200078e0218 */
[----:B------:R-:W-:-:S03]  /*1570*/  ISETP.GE.OR P2, PT, R79, UR4, P0 ;  /* 0x000000044f007c0c */ /* 0x000fc60008746670 */
[----:B-1----:R-:W-:-:S04]  /*1580*/  @P1 IMAD.WIDE R22, R21, 0x4, R22 ;  /* 0x0000000415161825 */ /* 0x002fc800078e0216 */
[----:B------:R-:W-:Y:S01]  /*1590*/  VIADD R21, R75, 0x3 ;  /* 0x000000034b157836 */ /* 0x000fe20000000000 */
[----:B0-----:R0:W-:Y:S04]  /*15a0*/  @P1 STG.E desc[UR8][R22.64], R59 ;  /* 0x0000003b16001986 */ /* 0x0011e8000c101908 */
[----:B------:R-:W-:Y:S02]  /*15b0*/  ISETP.GE.AND P5, PT, R21, UR5, PT ;  /* 0x0000000515007c0c */ /* 0x000fe4000bfa6270 */
[----:B------:R-:W-:Y:S01]  /*15c0*/  LEA.HI.X R21, R25, UR7, R26, 0x2, P4 ;  /* 0x0000000719157c11 */ /* 0x000fe2000a0f141a */
[----:B------:R-:W-:Y:S01]  /*15d0*/  VIADD R25, R75, 0x4 ;  /* 0x000000044b197836 */ /* 0x000fe20000000000 */
[----:B------:R-:W-:Y:S01]  /*15e0*/  ISETP.GE.OR P1, PT, R79, UR4, P5 ;  /* 0x000000044f007c0c */ /* 0x000fe2000af26670 */
[----:B------:R-:W-:-:S02]  /*15f0*/  VIADD R26, R75, 0x5 ;  /* 0x000000054b1a7836 */ /* 0x000fc40000000000 */
[----:B------:R1:W-:Y:S01]  /*1600*/  @!P3 STG.E desc[UR8][R20.64+0x4], R57 ;  /* 0x000004391400b986 */ /* 0x0003e2000c101908 */
[----:B------:R-:W-:Y:S01]  /*1610*/  ISETP.GE.AND P4, PT, R25, UR5, PT ;  /* 0x0000000519007c0c */ /* 0x000fe2000bf86270 */
[----:B0-----:R-:W-:Y:S01]  /*1620*/  VIADD R22, R75, 0x6 ;  /* 0x000000064b167836 */ /* 0x001fe20000000000 */
[----:B------:R-:W-:Y:S01]  /*1630*/  ISETP.GE.AND P3, PT, R26, UR5, PT ;  /* 0x000000051a007c0c */ /* 0x000fe2000bf66270 */
[----:B------:R0:W-:Y:S01]  /*1640*/  @!P2 STG.E desc[UR8][R20.64+0x8], R55 ;  /* 0x000008371400a986 */ /* 0x0001e2000c101908 */
[C---:B------:R-:W-:Y:S01]  /*1650*/  ISETP.GE.OR P2, PT, R79.reuse, UR4, P4 ;  /* 0x000000044f007c0c */ /* 0x040fe2000a746670 */
[----:B------:R-:W-:-:S04]  /*1660*/  VIADD R59, R79, 0x1 ;  /* 0x000000014f3b7836 */ /* 0x000fc80000000000 */
[----:B------:R2:W-:Y:S01]  /*1670*/  @!P1 STG.E desc[UR8][R20.64+0xc], R53 ;  /* 0x00000c3514009986 */ /* 0x0005e2000c101908 */
[----:B------:R-:W-:Y:S01]  /*1680*/  ISETP.GE.OR P1, PT, R79, UR4, P3 ;  /* 0x000000044f007c0c */ /* 0x000fe20009f26670 */
[----:B-1----:R-:W-:Y:S02]  /*1690*/  VIADD R57, R24, UR5 ;  /* 0x0000000518397c36 */ /* 0x002fe40008000000 */
[----:B0-----:R-:W-:-:S04]  /*16a0*/  VIADD R55, R75, 0x7 ;  /* 0x000000074b377836 */ /* 0x001fc80000000000 */
[----:B------:R0:W-:Y:S01]  /*16b0*/  @!P2 STG.E desc[UR8][R20.64+0x10], R51 ;  /* 0x000010331400a986 */ /* 0x0001e2000c101908 */
[----:B------:R-:W-:Y:S01]  /*16c0*/  ISETP.GE.AND P2, PT, R22, UR5, PT ;  /* 0x0000000516007c0c */ /* 0x000fe2000bf46270 */
[----:B--2---:R-:W-:-:S04]  /*16d0*/  VIADD R53, R57, UR5 ;  /* 0x0000000539357c36 */ /* 0x004fc80008000000 */
[----:B------:R1:W-:Y:S01]  /*16e0*/  @!P1 STG.E desc[UR8][R20.64+0x14], R68 ;  /* 0x0000144414009986 */ /* 0x0003e2000c101908 */
[----:B------:R-:W-:Y:S01]  /*16f0*/  ISETP.GE.OR P1, PT, R79, UR4, P2 ;  /* 0x000000044f007c0c */ /* 0x000fe20009726670 */
[----:B0-----:R-:W-:-:S04]  /*1700*/  VIADD R51, R53, UR5 ;  /* 0x0000000535337c36 */ /* 0x001fc80008000000 */
[----:B-1----:R-:W-:-:S08]  /*1710*/  VIADD R68, R51, UR5 ;  /* 0x0000000533447c36 */ /* 0x002fd00008000000 */
[----:B------:R0:W-:Y:S01]  /*1720*/  @!P1 STG.E desc[UR8][R20.64+0x18], R49 ;  /* 0x0000183114009986 */ /* 0x0001e2000c101908 */
[----:B------:R-:W-:Y:S01]  /*1730*/  IADD3 R22, P1, PT, R75, R57, RZ ;  /* 0x000000394b167210 */ /* 0x000fe20007f3e0ff */
[----:B------:R-:W-:-:S03]  /*1740*/  VIADD R90, R68, UR5 ;  /* 0x00000005445a7c36 */ /* 0x000fc60008000000 */
[----:B------:R-:W-:Y:S01]  /*1750*/  LEA.HI.X.SX32 R23, R57, R81, 0x1, P1 ;  /* 0x0000005139177211 */ /* 0x000fe200008f0eff */
[----:B------:R-:W-:Y:S01]  /*1760*/  VIADD R92, R90, UR5 ;  /* 0x000000055a5c7c36 */ /* 0x000fe20008000000 */
[----:B------:R-:W-:-:S04]  /*1770*/  LEA R34, P1, R22, UR6, 0x2 ;  /* 0x0000000616227c11 */ /* 0x000fc8000f8210ff */
[----:B------:R-:W-:Y:S01]  /*1780*/  LEA.HI.X R35, R22, UR7, R23, 0x2, P1 ;  /* 0x0000000716237c11 */ /* 0x000fe200088f1417 */
[----:B0-----:R-:W-:Y:S01]  /*1790*/  VIADD R49, R92, UR5 ;  /* 0x000000055c317c36 */ /* 0x001fe20008000000 */
[----:B------:R-:W-:-:S04]  /*17a0*/  IADD3 R22, P1, PT, R75, R53, RZ ;  /* 0x000000354b167210 */ /* 0x000fc80007f3e0ff */
[----:B------:R-:W-:Y:S02]  /*17b0*/  LEA.HI.X.SX32 R23, R53, R81, 0x1, P1 ;  /* 0x0000005135177211 */ /* 0x000fe400008f0eff */
[----:B------:R-:W-:-:S04]  /*17c0*/  LEA R32, P1, R22, UR6, 0x2 ;  /* 0x0000000616207c11 */ /* 0x000fc8000f8210ff */
[----:B------:R-:W-:Y:S02]  /*17d0*/  LEA.HI.X R33, R22, UR7, R23, 0x2, P1 ;  /* 0x0000000716217c11 */ /* 0x000fe400088f1417 */
        /* <DEDUP_REMOVED lines=20> */
[----:B------:R-:W-:-:S04]  /*1920*/  ISETP.GE.AND P1, PT, R55, UR5, PT ;  /* 0x0000000537007c0c */ /* 0x000fc8000bf26270 */
[----:B------:R-:W-:-:S13]  /*1930*/  ISETP.GE.OR P6, PT, R79, UR4, P1 ;  /* 0x000000044f007c0c */ /* 0x000fda0008fc6670 */
[----:B------:R-:W-:Y:S01]  /*1940*/  @!P6 STG.E desc[UR8][R20.64+0x1c], R66 ;  /* 0x00001c421400e986 */ /* 0x000fe2000c101908 */
[----:B------:R-:W-:-:S04]  /*1950*/  ISETP.GE.AND P6, PT, R75, UR5, PT ;  /* 0x000000054b007c0c */ /* 0x000fc8000bfc6270 */
[----:B------:R-:W-:Y:S02]  /*1960*/  P2R R55, PR, RZ, 0x40 ;  /* 0x00000040ff377803 */ /* 0x000fe40000000000 */
[----:B------:R-:W-:-:S13]  /*1970*/  ISETP.GE.OR P6, PT, R59, UR4, P6 ;  /* 0x000000043b007c0c */ /* 0x000fda000b7c6670 */
[----:B------:R-:W0:Y:S01]  /*1980*/  @!P6 LDC.64 R88, c[0x0][0x3a0] ;  /* 0x0000e800ff58eb82 */ /* 0x000e220000000a00 */
[----:B------:R-:W-:-:S04]  /*1990*/  @!P6 IMAD.IADD R57, R75, 0x1, R57 ;  /* 0x000000014b39e824 */ /* 0x000fc800078e0239 */
[----:B0-----:R-:W-:-:S04]  /*19a0*/  @!P6 IMAD.WIDE R88, R57, 0x4, R88 ;  /* 0x000000043958e825 */ /* 0x001fc800078e0258 */
[----:B------:R-:W-:Y:S01]  /*19b0*/  VIADD R57, R79, 0x2 ;  /* 0x000000024f397836 */ /* 0x000fe20000000000 */
[----:B------:R-:W-:Y:S01]  /*19c0*/  @!P6 STG.E desc[UR8][R88.64], R64 ;  /* 0x000000405800e986 */ /* 0x000fe2000c101908 */
[----:B------:R-:W-:-:S04]  /*19d0*/  ISETP.NE.AND P6, PT, R77, RZ, PT ;  /* 0x000000ff4d00720c */ /* 0x000fc80003fc5270 */
[----:B------:R-:W-:-:S13]  /*19e0*/  ISETP.GE.OR P6, PT, R59, UR4, P6 ;  /* 0x000000043b007c0c */ /* 0x000fda000b7c6670 */
[----:B------:R-:W-:Y:S01]  /*19f0*/  @!P6 STG.E desc[UR8][R34.64+0x4], R62 ;  /* 0x0000043e2200e986 */ /* 0x000fe2000c101908 */
        /* <DEDUP_REMOVED lines=11> */
[----:B------:R0:W-:Y:S01]  /*1ab0*/  @!P6 STG.E desc[UR8][R34.64+0x1c], R52 ;  /* 0x00001c342200e986 */ /* 0x0001e2000c101908 */
[----:B------:R-:W-:-:S04]  /*1ac0*/  ISETP.NE.AND P6, PT, R55, RZ, PT ;  /* 0x000000ff3700720c */ /* 0x000fc80003fc5270 */
[----:B------:R-:W-:Y:S01]  /*1ad0*/  ISETP.GE.OR P6, PT, R57, UR4, P6 ;  /* 0x0000000439007c0c */ /* 0x000fe2000b7c6670 */
[----:B0-----:R-:W-:-:S12]  /*1ae0*/  VIADD R34, R79, 0x3 ;  /* 0x000000034f227836 */ /* 0x001fd80000000000 */
[----:B------:R-:W0:Y:S01]  /*1af0*/  @!P6 LDC.64 R20, c[0x0][0x3a0] ;  /* 0x0000e800ff14eb82 */ /* 0x000e220000000a00 */
[----:B------:R-:W-:-:S04]  /*1b00*/  @!P6 IMAD.IADD R53, R75, 0x1, R53 ;  /* 0x000000014b35e824 */ /* 0x000fc800078e0235 */
[----:B0-----:R-:W-:-:S05]  /*1b10*/  @!P6 IMAD.WIDE R20, R53, 0x4, R20 ;  /* 0x000000043514e825 */ /* 0x001fca00078e0214 */
        /* <DEDUP_REMOVED lines=14> */
[----:B------:R-:W-:Y:S01]  /*1c00*/  ISETP.GE.OR P6, PT, R57, UR4, P1 ;  /* 0x0000000439007c0c */ /* 0x000fe20008fc6670 */
[----:B0-----:R-:W-:-:S12]  /*1c10*/  VIADD R19, R79, 0x4 ;  /* 0x000000044f137836 */ /* 0x001fd80000000000 */
[----:B------:R-:W-:Y:S01]  /*1c20*/  @!P6 STG.E desc[UR8][R32.64+0x1c], R48 ;  /* 0x00001c302000e986 */ /* 0x000fe2000c101908 */
[----:B------:R-:W-:-:S04]  /*1c30*/  ISETP.NE.AND P6, PT, R55, RZ, PT ;  /* 0x000000ff3700720c */ /* 0x000fc80003fc5270 */
[----:B------:R-:W-:-:S13]  /*1c40*/  ISETP.GE.OR P6, PT, R34, UR4, P6 ;  /* 0x0000000422007c0c */ /* 0x000fda000b7c6670 */
[----:B------:R-:W0:Y:S01]  /*1c50*/  @!P6 LDC.64 R20, c[0x0][0x3a0] ;  /* 0x0000e800ff14eb82 */ /* 0x000e220000000a00 */
[----:B------:R-:W-:-:S04]  /*1c60*/  @!P6 IMAD.IADD R51, R75, 0x1, R51 ;  /* 0x000000014b33e824 */ /* 0x000fc800078e0233 */
[----:B0-----:R-:W-:-:S05]  /*1c70*/  @!P6 IMAD.WIDE R20, R51, 0x4, R20 ;  /* 0x000000043314e825 */ /* 0x001fca00078e0214 */
[----:B------:R0:W-:Y:S01]  /*1c80*/  @!P6 STG.E desc[UR8][R20.64], R46 ;  /* 0x0000002e1400e986 */ /* 0x0001e2000c101908 */
        /* <DEDUP_REMOVED lines=15> */
[----:B------:R-:W-:-:S04]  /*1d80*/  ISETP.NE.AND P6, PT, R55, RZ, PT ;  /* 0x000000ff3700720c */ /* 0x000fc80003fc5270 */
[----:B------:R-:W-:-:S13]  /*1d90*/  ISETP.GE.OR P6, PT, R19, UR4, P6 ;  /* 0x0000000413007c0c */ /* 0x000fda000b7c6670 */
[----:B0-----:R-:W0:Y:S01]  /*1da0*/  @!P6 LDC.64 R20, c[0x0][0x3a0] ;  /* 0x0000e800ff14eb82 */ /* 0x001e220000000a00 */
[----:B------:R-:W-:-:S04]  /*1db0*/  @!P6 IMAD.IADD R33, R75, 0x1, R68 ;  /* 0x000000014b21e824 */ /* 0x000fc800078e0244 */
[----:B0-----:R-:W-:-:S05]  /*1dc0*/  @!P6 IMAD.WIDE R20, R33, 0x4, R20 ;  /* 0x000000042114e825 */ /* 0x001fca00078e0214 */
[----:B------:R-:W-:Y:S01]  /*1dd0*/  @!P6 STG.E desc[UR8][R20.64], R15 ;  /* 0x0000000f1400e986 */ /* 0x000fe2000c101908 */
[----:B------:R-:W-:-:S04]  /*1de0*/  ISETP.NE.AND P6, PT, R77, RZ, PT ;  /* 0x000000ff4d00720c */ /* 0x000fc80003fc5270 */
[----:B------:R-:W-:-:S13]  /*1df0*/  ISETP.GE.OR P6, PT, R19, UR4, P6 ;  /* 0x0000000413007c0c */ /* 0x000fda000b7c6670 */
[----:B------:R-:W-:Y:S01]  /*1e00*/  @!P6 STG.E desc[UR8][R28.64+0x4], R13 ;  /* 0x0000040d1c00e986 */ /* 0x000fe2000c101908 */
[----:B------:R-:W-:-:S13]  /*1e10*/  ISETP.GE.OR P6, PT, R19, UR4, P0 ;  /* 0x0000000413007c0c */ /* 0x000fda00087c6670 */
[----:B------:R0:W-:Y:S01]  /*1e20*/  @!P6 STG.E desc[UR8][R28.64+0x8], R11 ;  /* 0x0000080b1c00e986 */ /* 0x0001e2000c101908 */
[----:B------:R-:W-:Y:S01]  /*1e30*/  ISETP.GE.OR P6, PT, R19, UR4, P5 ;  /* 0x0000000413007c0c */ /* 0x000fe2000afc6670 */
[----:B0-----:R-:W-:-:S12]  /*1e40*/  VIADD R11, R79, 0x5 ;  /* 0x000000054f0b7836 */ /* 0x001fd80000000000 */
[----:B------:R0:W-:Y:S01]  /*1e50*/  @!P6 STG.E desc[UR8][R28.64+0xc], R9 ;  /* 0x00000c091c00e986 */ /* 0x0001e2000c101908 */
        /* <DEDUP_REMOVED lines=10> */
[----:B------:R-:W1:Y:S01]  /*1f00*/  @!P6 LDC.64 R18, c[0x0][0x3a0] ;  /* 0x0000e800ff12eb82 */ /* 0x000e620000000a00 */
[----:B0-----:R-:W-:-:S04]  /*1f10*/  @!P6 IMAD.IADD R9, R75, 0x1, R90 ;  /* 0x000000014b09e824 */ /* 0x001fc800078e025a */
[----:B-1----:R-:W-:-:S05]  /*1f20*/  @!P6 IMAD.WIDE R18, R9, 0x4, R18 ;  /* 0x000000040912e825 */ /* 0x002fca00078e0212 */
        /* <DEDUP_REMOVED lines=9> */
[----:B------:R-:W-:Y:S01]  /*1fc0*/  ISETP.GE.OR P6, PT, R11, UR4, P4 ;  /* 0x000000040b007c0c */ /* 0x000fe2000a7c6670 */
[----:B------:R-:W-:-:S12]  /*1fd0*/  VIADD R79, R79, 0x7 ;  /* 0x000000074f4f7836 */ /* 0x000fd80000000000 */
[----:B------:R1:W-:Y:S01]  /*1fe0*/  @!P6 STG.E desc[UR8][R26.64+0x10], R4 ;  /* 0x000010041a00e986 */ /* 0x0003e2000c101908 */
[----:B------:R-:W-:-:S13]  /*1ff0*/  ISETP.GE.OR P6, PT, R11, UR4, P3 ;  /* 0x000000040b007c0c */ /* 0x000fda0009fc6670 */
[----:B------:R-:W-:Y:S01]  /*2000*/  @!P6 STG.E desc[UR8][R26.64+0x14], R2 ;  /* 0x000014021a00e986 */ /* 0x000fe2000c101908 */
[----:B------:R-:W-:-:S13]  /*2010*/  ISETP.GE.OR P6, PT, R11, UR4, P2 ;  /* 0x000000040b007c0c */ /* 0x000fda00097c6670 */
[----:B------:R2:W-:Y:S01]  /*2020*/  @!P6 STG.E desc[UR8][R26.64+0x18], R3 ;  /* 0x000018031a00e986 */ /* 0x0005e2000c101908 */
[----:B------:R-:W-:-:S13]  /*2030*/  ISETP.GE.OR P6, PT, R11, UR4, P1 ;  /* 0x000000040b007c0c */ /* 0x000fda0008fc6670 */
[----:B------:R3:W-:Y:S01]  /*2040*/  @!P6 STG.E desc[UR8][R26.64+0x1c], R0 ;  /* 0x00001c001a00e986 */ /* 0x0007e2000c101908 */
[----:B------:R-:W-:-:S04]  /*2050*/  ISETP.NE.AND P6, PT, R55, RZ, PT ;  /* 0x000000ff3700720c */ /* 0x000fc80003fc5270 */
[----:B------:R-:W-:-:S13]  /*2060*/  ISETP.GE.OR P6, PT, R8, UR4, P6 ;  /* 0x0000000408007c0c */ /* 0x000fda000b7c6670 */
[----:B0-----:R-:W1:Y:S01]  /*2070*/  @!P6 LDC.64 R6, c[0x0][0x3a0] ;  /* 0x0000e800ff06eb82 */ /* 0x001e620000000a00 */
[----:B------:R-:W-:-:S04]  /*2080*/  @!P6 IMAD.IADD R5, R75, 0x1, R92 ;  /* 0x000000014b05e824 */ /* 0x000fc800078e025c */
[----:B-1----:R-:W-:-:S05]  /*2090*/  @!P6 IMAD.WIDE R4, R5, 0x4, R6 ;  /* 0x000000040504e825 */ /* 0x002fca00078e0206 */
[----:B------:R3:W-:Y:S01]  /*20a0*/  @!P6 STG.E desc[UR8][R4.64], R61 ;  /* 0x0000003d0400e986 */ /* 0x0007e2000c101908 */
[----:B------:R-:W-:-:S04]  /*20b0*/  ISETP.NE.AND P6, PT, R77, RZ, PT ;  /* 0x000000ff4d00720c */ /* 0x000fc80003fc5270 */
[----:B------:R-:W-:-:S13]  /*20c0*/  ISETP.GE.OR P6, PT, R8, UR4, P6 ;  /* 0x0000000408007c0c */ /* 0x000fda000b7c6670 */
[----:B------:R3:W-:Y:S01]  /*20d0*/  @!P6 STG.E desc[UR8][R24.64+0x4], R63 ;  /* 0x0000043f1800e986 */ /* 0x0007e2000c101908 */
[----:B------:R-:W-:Y:S02]  /*20e0*/  ISETP.GE.OR P6, PT, R8, UR4, P0 ;  /* 0x0000000408007c0c */ /* 0x000fe400087c6670 */
[----:B------:R-:W-:-:S11]  /*20f0*/  ISETP.GE.OR P0, PT, R79, UR4, P0 ;  /* 0x000000044f007c0c */ /* 0x000fd60008706670 */
        /* <DEDUP_REMOVED lines=16> */
[----:B------:R-:W-:-:S04]  /*2200*/  ISETP.NE.AND P6, PT, R55, RZ, PT ;  /* 0x000000ff3700720c */ /* 0x000fc80003fc5270 */
[----:B------:R-:W-:-:S13]  /*2210*/  ISETP.GE.OR P6, PT, R79, UR4, P6 ;  /* 0x000000044f007c0c */ /* 0x000fda000b7c6670 */
[----:B--2---:R-:W0:Y:S01]  /*2220*/  @!P6 LDC.64 R2, c[0x0][0x3a0] ;  /* 0x0000e800ff02eb82 */ /* 0x004e220000000a00 */
[----:B------:R-:W-:-:S04]  /*2230*/  @!P6 IMAD.IADD R49, R75, 0x1, R49 ;  /* 0x000000014b31e824 */ /* 0x000fc800078e0231 */
[----:B0-----:R-:W-:-:S05]  /*2240*/  @!P6 IMAD.WIDE R2, R49, 0x4, R2 ;  /* 0x000000043102e825 */ /* 0x001fca00078e0202 */
[----:B------:R3:W-:Y:S01]  /*2250*/  @!P6 STG.E desc[UR8][R2.64], R74 ;  /* 0x0000004a0200e986 */ /* 0x0007e2000c101908 */
[----:B------:R-:W-:-:S03]  /*2260*/  ISETP.NE.AND P6, PT, R77, RZ, PT ;  /* 0x000000ff4d00720c */ /* 0x000fc60003fc5270 */
[----:B------:R3:W-:Y:S01]  /*2270*/  @!P0 STG.E desc[UR8][R22.64+0x8], R78 ;  /* 0x0000084e16008986 */ /* 0x0007e2000c101908 */
[----:B------:R-:W-:-:S03]  /*2280*/  ISETP.GE.OR P6, PT, R79, UR4, P6 ;  /* 0x000000044f007c0c */ /* 0x000fc6000b7c6670 */
[----:B------:R3:W-:Y:S04]  /*2290*/  @!P5 STG.E desc[UR8][R22.64+0xc], R80 ;  /* 0x00000c501600d986 */ /* 0x0007e8000c101908 */
[----:B------:R3:W-:Y:S04]  /*22a0*/  @!P4 STG.E desc[UR8][R22.64+0x10], R82 ;  /* 0x000010521600c986 */ /* 0x0007e8000c101908 */
[----:B------:R3:W-:Y:S04]  /*22b0*/  @!P3 STG.E desc[UR8][R22.64+0x14], R84 ;  /* 0x000014541600b986 */ /* 0x0007e8000c101908 */
[----:B------:R3:W-:Y:S04]  /*22c0*/  @!P6 STG.E desc[UR8][R22.64+0x4], R76 ;  /* 0x0000044c1600e986 */ /* 0x0007e8000c101908 */
[----:B------:R3:W-:Y:S01]  /*22d0*/  @!P2 STG.E desc[UR8][R22.64+0x18], R73 ;  /* 0x000018491600a986 */ /* 0x0007e2000c101908 */
[----:B------:R-:W-:Y:S05]  /*22e0*/  @P1 EXIT ;  /* 0x000000000000194d */ /* 0x000fea0003800000 */
[----:B------:R-:W-:Y:S01]  /*22f0*/  STG.E desc[UR8][R22.64+0x1c], R86 ;  /* 0x00001c5616007986 */ /* 0x000fe2000c101908 */
[----:B------:R-:W-:Y:S05]  /*2300*/  EXIT ;  /* 0x000000000000794d */ /* 0x000fea0003800000 */
.L_x_15:
[----:B------:R-:W-:-:S00]  /*2310*/  BRA `(.L_x_15) ;  /* 0xfffffffc00fc7947 */ /* 0x000fc0000383ffff */
[----:B------:R-:W-:-:S00]  /*2320*/  NOP ;  /* 0x0000000000007918 */ /* 0x000fc00000000000 */
        /* <DEDUP_REMOVED lines=13> */
.L_x_24:


//--------------------- .text._ZN12matmul_shmem12matmul_shmemEiiiPKfS1_Pf --------------------------
	.section	.text._ZN12matmul_shmem12matmul_shmemEiiiPKfS1_Pf,"ax",@progbits
	.align	128
        .global         _ZN12matmul_shmem12matmul_shmemEiiiPKfS1_Pf
        .type           _ZN12matmul_shmem12matmul_shmemEiiiPKfS1_Pf,@function
        .size           _ZN12matmul_shmem12matmul_shmemEiiiPKfS1_Pf,(.L_x_25 - _ZN12matmul_shmem12matmul_shmemEiiiPKfS1_Pf)
        .other          _ZN12matmul_shmem12matmul_shmemEiiiPKfS1_Pf,@"STO_CUDA_ENTRY STV_DEFAULT"
_ZN12matmul_shmem12matmul_shmemEiiiPKfS1_Pf:
.text._ZN12matmul_shmem12matmul_shmemEiiiPKfS1_Pf:
[----:B------:R-:W-:Y:S08]  /*0000*/  LDC R1, c[0x0][0x37c] ;  /* 0x0000df00ff017b82 */ /* 0x000ff00000000800 */
[----:B------:R-:W0:Y:S01]  /*0010*/  LDC R11, c[0x0][0x388] ;  /* 0x0000e200ff0b7b82 */ /* 0x000e220000000800 */
[----:B------:R-:W1:Y:S01]  /*0020*/  S2R R17, SR_CTAID.X ;  /* 0x0000000000117919 */ /* 0x000e620000002500 */
[----:B------:R-:W2:Y:S01]  /*0030*/  LDCU.64 UR8, c[0x0][0x358] ;  /* 0x00006b00ff0877ac */ /* 0x000ea20008000a00 */
[----:B------:R-:W-:Y:S01]  /*0040*/  HFMA2 R23, -RZ, RZ, 0, 0 ;  /* 0x00000000ff177431 */ /* 0x000fe200000001ff */
[----:B------:R-:W3:Y:S04]  /*0050*/  S2R R0, SR_TID.Y ;  /* 0x0000000000007919 */ /* 0x000ee80000002200 */
[----:B------:R-:W4:Y:S01]  /*0060*/  S2UR UR4, SR_CTAID.Y ;  /* 0x00000000000479c3 */ /* 0x000f220000002600 */
[----:B0-----:R-:W-:Y:S01]  /*0070*/  ISETP.GE.AND P0, PT, R11, 0x20, PT ;  /* 0x000000200b00780c */ /* 0x001fe20003f06270 */
[----:B----4-:R-:W-:Y:S01]  /*0080*/  USHF.L.U32 UR4, UR4, 0x5, URZ ;  /* 0x0000000504047899 */ /* 0x010fe200080006ff */
[----:B-1----:R-:W-:-:S11]  /*0090*/  SHF.L.U32 R17, R17, 0x5, RZ ;  /* 0x0000000511117819 */ /* 0x002fd600000006ff */
[----:B--23--:R-:W-:Y:S05]  /*00a0*/  @!P0 BRA `(.L_x_16) ;  /* 0x0000000400c08947 */ /* 0x00cfea0003800000 */
[----:B------:R-:W0:Y:S01]  /*00b0*/  S2R R8, SR_TID.Y ;  /* 0x0000000000087919 */ /* 0x000e220000002200 */
[----:B------:R-:W0:Y:S01]  /*00c0*/  LDC R10, c[0x0][0x384] ;  /* 0x0000e100ff0a7b82 */ /* 0x000e220000000800 */
[----:B------:R-:W1:Y:S01]  /*00d0*/  LDCU.128 UR12, c[0x0][0x390] ;  /* 0x00007200ff0c77ac */ /* 0x000e620008000c00 */
[----:B------:R-:W-:Y:S01]  /*00e0*/  IMAD R7, R11, UR4, RZ ;  /* 0x000000040b077c24 */ /* 0x000fe2000f8e02ff */
[----:B------:R-:W0:Y:S01]  /*00f0*/  S2R R9, SR_TID.X ;  /* 0x0000000000097919 */ /* 0x000e220000002100 */
[----:B------:R-:W-:Y:S01]  /*0100*/  SHF.R.S32.HI R6, RZ, 0x1f, R11 ;  /* 0x0000001fff067819 */ /* 0x000fe2000001140b */
[----:B------:R-:W-:Y:S01]  /*0110*/  UMOV UR5, 0x400 ;  /* 0x0000040000057882 */ /* 0x000fe20000000000 */
[----:B------:R-:W-:Y:S02]  /*0120*/  MOV R23, RZ ;  /* 0x000000ff00177202 */ /* 0x000fe40000000f00 */
[----:B------:R-:W2:Y:S01]  /*0130*/  S2UR UR6, SR_CgaCtaId ;  /* 0x00000000000679c3 */ /* 0x000ea20000008800 */
[----:B------:R-:W-:Y:S01]  /*0140*/  LEA.HI R6, R6, R11, RZ, 0x5 ;  /* 0x0000000b06067211 */ /* 0x000fe200078f28ff */
[----:B--2---:R-:W-:Y:S01]  /*0150*/  ULEA UR5, UR6, UR5, 0x18 ;  /* 0x0000000506057291 */ /* 0x004fe2000f8ec0ff */
[C-C-:B0-----:R-:W-:Y:S01]  /*0160*/  IMAD R4, R8.reuse, R10, R9.reuse ;  /* 0x0000000a08047224 */ /* 0x141fe200078e0209 */
[C---:B------:R-:W-:Y:S01]  /*0170*/  LEA R16, R8.reuse, R9, 0x5 ;  /* 0x0000000908107211 */ /* 0x040fe200078e28ff */
[----:B------:R-:W-:-:S02]  /*0180*/  IMAD R2, R8, R11, R9 ;  /* 0x0000000b08027224 */ /* 0x000fc400078e0209 */
[----:B------:R-:W-:Y:S01]  /*0190*/  IMAD.WIDE.U32 R4, R4, 0x4, RZ ;  /* 0x0000000404047825 */ /* 0x000fe200078e00ff */
[----:B------:R-:W-:-:S03]  /*01a0*/  LEA R16, R16, UR5, 0x2 ;  /* 0x0000000510107c11 */ /* 0x000fc6000f8e10ff */
[----:B------:R-:W-:-:S04]  /*01b0*/  IMAD.WIDE.U32 R2, R2, 0x4, RZ ;  /* 0x0000000402027825 */ /* 0x000fc800078e00ff */
[----:B------:R-:W-:-:S04]  /*01c0*/  IMAD.WIDE.U32 R4, R17, 0x4, R4 ;  /* 0x0000000411047825 */ /* 0x000fc800078e0004 */
[----:B------:R-:W-:Y:S01]  /*01d0*/  IMAD.WIDE.U32 R2, R7, 0x4, R2 ;  /* 0x0000000407027825 */ /* 0x000fe200078e0002 */
[----:B-1----:R-:W-:Y:S02]  /*01e0*/  IADD3 R18, P1, PT, R4, UR14, RZ ;  /* 0x0000000e04127c10 */ /* 0x002fe4000ff3e0ff */
[----:B------:R-:W-:Y:S02]  /*01f0*/  SHF.R.S32.HI R4, RZ, 0x5, R6 ;  /* 0x00000005ff047819 */ /* 0x000fe40000011406 */
[----:B------:R-:W-:Y:S02]  /*0200*/  IADD3 R2, P0, PT, R2, UR12, RZ ;  /* 0x0000000c02027c10 */ /* 0x000fe4000ff1e0ff */
[----:B------:R-:W-:Y:S02]  /*0210*/  IADD3.X R19, PT, PT, R5, UR15, RZ, P1, !PT ;  /* 0x0000000f05137c10 */ /* 0x000fe40008ffe4ff */
[----:B------:R-:W-:Y:S02]  /*0220*/  IADD3.X R3, PT, PT, R3, UR13, RZ, P0, !PT ;  /* 0x0000000d03037c10 */ /* 0x000fe400087fe4ff */
[----:B------:R-:W-:-:S02]  /*0230*/  SHF.L.U32 R7, R10, 0x5, RZ ;  /* 0x000000050a077819 */ /* 0x000fc400000006ff */
[----:B------:R-:W-:Y:S02]  /*0240*/  LEA R6, R8, UR5, 0x7 ;  /* 0x0000000508067c11 */ /* 0x000fe4000f8e38ff */
[----:B------:R-:W-:Y:S02]  /*0250*/  LEA R5, R9, UR5, 0x2 ;  /* 0x0000000509057c11 */ /* 0x000fe4000f8e10ff */
[----:B------:R-:W-:-:S07]  /*0260*/  IADD3 R4, PT, PT, -R4, RZ, RZ ;  /* 0x000000ff04047210 */ /* 0x000fce0007ffe1ff */
.L_x_17:
[----:B------:R0:W2:Y:S04]  /*0270*/  LDG.E R25, desc[UR8][R2.64] ;  /* 0x0000000802197981 */ /* 0x0000a8000c1e1900 */
[----:B------:R1:W3:Y:S01]  /*0280*/  LDG.E R29, desc[UR8][R18.64] ;  /* 0x00000008121d7981 */ /* 0x0002e2000c1e1900 */
[----:B------:R-:W-:-:S04]  /*0290*/  IADD3 R4, PT, PT, R4, 0x1, RZ ;  /* 0x0000000104047810 */ /* 0x000fc80007ffe0ff */
[----:B------:R-:W-:Y:S02]  /*02a0*/  ISETP.NE.AND P0, PT, R4, RZ, PT ;  /* 0x000000ff0400720c */ /* 0x000fe40003f05270 */
[----:B0-----:R-:W-:Y:S01]  /*02b0*/  IADD3 R2, P1, PT, R2, 0x80, RZ ;  /* 0x0000008002027810 */ /* 0x001fe20007f3e0ff */
[----:B-1----:R-:W-:-:S03]  /*02c0*/  IMAD.WIDE R18, R7, 0x4, R18 ;  /* 0x0000000407127825 */ /* 0x002fc600078e0212 */
[----:B------:R-:W-:Y:S01]  /*02d0*/  IADD3.X R3, PT, PT, RZ, R3, RZ, P1, !PT ;  /* 0x00000003ff037210 */ /* 0x000fe20000ffe4ff */
[----:B--2---:R-:W-:Y:S04]  /*02e0*/  STS [R16], R25 ;  /* 0x0000001910007388 */ /* 0x004fe80000000800 */
[----:B---3--:R-:W-:Y:S01]  /*02f0*/  STS [R16+0x1000], R29 ;  /* 0x0010001d10007388 */ /* 0x008fe20000000800 */
[----:B------:R-:W-:Y:S06]  /*0300*/  BAR.SYNC.DEFER_BLOCKING 0x0 ;  /* 0x0000000000007b1d */ /* 0x000fec0000010000 */
[----:B------:R-:W-:Y:S04]  /*0310*/  LDS R24, [R5+0x1000] ;  /* 0x0010000005187984 */ /* 0x000fe80000000800 */
[----:B------:R-:W0:Y:S04]  /*0320*/  LDS.128 R12, [R6] ;  /* 0x00000000060c7984 */ /* 0x000e280000000c00 */
[----:B------:R-:W1:Y:S04]  /*0330*/  LDS R26, [R5+0x1080] ;  /* 0x00108000051a7984 */ /* 0x000e680000000800 */
[----:B------:R-:W2:Y:S04]  /*0340*/  LDS R27, [R5+0x1100] ;  /* 0x00110000051b7984 */ /* 0x000ea80000000800 */
[----:B------:R-:W3:Y:S04]  /*0350*/  LDS R20, [R5+0x1180] ;  /* 0x0011800005147984 */ /* 0x000ee80000000800 */
[----:B------:R-:W-:Y:S04]  /*0360*/  LDS R21, [R5+0x1200] ;  /* 0x0012000005157984 */ /* 0x000fe80000000800 */
[----:B------:R-:W4:Y:S04]  /*0370*/  LDS.128 R8, [R6+0x10] ;  /* 0x0000100006087984 */ /* 0x000f280000000c00 */
[----:B------:R-:W5:Y:S04]  /*0380*/  LDS R22, [R5+0x1280] ;  /* 0x0012800005167984 */ /* 0x000f680000000800 */
[----:B------:R-:W5:Y:S01]  /*0390*/  LDS R25, [R5+0x1300] ;  /* 0x0013000005197984 */ /* 0x000f620000000800 */
[----:B0-----:R-:W-:-:S03]  /*03a0*/  FFMA R12, R12, R24, R23 ;  /* 0x000000180c0c7223 */ /* 0x001fc60000000017 */
[----:B------:R-:W0:Y:S01]  /*03b0*/  LDS R24, [R5+0x1380] ;  /* 0x0013800005187984 */ /* 0x000e220000000800 */
[----:B-1----:R-:W-:-:S03]  /*03c0*/  FFMA R13, R13, R26, R12 ;  /* 0x0000001a0d0d7223 */ /* 0x002fc6000000000c */
[----:B------:R-:W-:Y:S01]  /*03d0*/  LDS R23, [R5+0x1400] ;  /* 0x0014000005177984 */ /* 0x000fe20000000800 */
[----:B--2---:R-:W-:-:S03]  /*03e0*/  FFMA R14, R14, R27, R13 ;  /* 0x0000001b0e0e7223 */ /* 0x004fc6000000000d */
[----:B------:R-:W-:Y:S01]  /*03f0*/  LDS R26, [R5+0x1580] ;  /* 0x00158000051a7984 */ /* 0x000fe20000000800 */
[----:B---3--:R-:W-:-:S03]  /*0400*/  FFMA R27, R15, R20, R14 ;  /* 0x000000140f1b7223 */ /* 0x008fc6000000000e */
[----:B------:R-:W1:Y:S04]  /*0410*/  LDS.128 R12, [R6+0x20] ;  /* 0x00002000060c7984 */ /* 0x000e680000000c00 */
[----:B------:R-:W2:Y:S01]  /*0420*/  LDS R20, [R5+0x1480] ;  /* 0x0014800005147984 */ /* 0x000ea20000000800 */
[----:B----4-:R-:W-:-:S03]  /*0430*/  FFMA R8, R8, R21, R27 ;  /* 0x0000001508087223 */ /* 0x010fc6000000001b */
[----:B------:R-:W3:Y:S01]  /*0440*/  LDS R21, [R5+0x1500] ;  /* 0x0015000005157984 */ /* 0x000ee20000000800 */
[----:B-----5:R-:W-:-:S03]  /*0450*/  FFMA R9, R9, R22, R8 ;  /* 0x0000001609097223 */ /* 0x020fc60000000008 */
[----:B------:R-:W-:Y:S01]  /*0460*/  LDS R22, [R5+0x1680] ;  /* 0x0016800005167984 */ /* 0x000fe20000000800 */
[----:B------:R-:W-:-:S03]  /*0470*/  FFMA R10, R10, R25, R9 ;  /* 0x000000190a0a7223 */ /* 0x000fc60000000009 */
[----:B------:R-:W-:Y:S01]  /*0480*/  LDS R25, [R5+0x1600] ;  /* 0x0016000005197984 */ /* 0x000fe20000000800 */
[----:B0-----:R-:W-:-:S03]  /*0490*/  FFMA R27, R11, R24, R10 ;  /* 0x000000180b1b7223 */ /* 0x001fc6000000000a */
[----:B------:R-:W0:Y:S04]  /*04a0*/  LDS.128 R8, [R6+0x30] ;  /* 0x0000300006087984 */ /* 0x000e280000000c00 */
[----:B------:R-:W-:Y:S01]  /*04b0*/  LDS R24, [R5+0x1780] ;  /* 0x0017800005187984 */ /* 0x000fe20000000800 */
[----:B-1----:R-:W-:-:S03]  /*04c0*/  FFMA R12, R12, R23, R27 ;  /* 0x000000170c0c7223 */ /* 0x002fc6000000001b */
[----:B------:R-:W1:Y:S01]  /*04d0*/  LDS R23, [R5+0x1700] ;  /* 0x0017000005177984 */ /* 0x000e620000000800 */
[----:B--2---:R-:W-:-:S03]  /*04e0*/  FFMA R13, R13, R20, R12 ;  /* 0x000000140d0d7223 */ /* 0x004fc6000000000c */
[----:B------:R-:W-:Y:S01]  /*04f0*/  LDS R20, [R5+0x1880] ;  /* 0x0018800005147984 */ /* 0x000fe20000000800 */
[----:B---3--:R-:W-:-:S03]  /*0500*/  FFMA R14, R14, R21, R13 ;  /* 0x000000150e0e7223 */ /* 0x008fc6000000000d */
[----:B------:R-:W-:Y:S01]  /*0510*/  LDS R21, [R5+0x1800] ;  /* 0x0018000005157984 */ /* 0x000fe20000000800 */
[----:B------:R-:W-:-:S03]  /*0520*/  FFMA R27, R15, R26, R14 ;  /* 0x0000001a0f1b7223 */ /* 0x000fc6000000000e */
[----:B------:R-:W2:Y:S04]  /*0530*/  LDS.128 R12, [R6+0x40] ;  /* 0x00004000060c7984 */ /* 0x000ea80000000c00 */
[----:B------:R-:W-:Y:S01]  /*0540*/  LDS R26, [R5+0x1980] ;  /* 0x00198000051a7984 */ /* 0x000fe20000000800 */
[----:B0-----:R-:W-:-:S03]  /*0550*/  FFMA R8, R8, R25, R27 ;  /* 0x0000001908087223 */ /* 0x001fc6000000001b */
[----:B------:R-:W0:Y:S01]  /*0560*/  LDS R25, [R5+0x1900] ;  /* 0x0019000005197984 */ /* 0x000e220000000800 */
[----:B------:R-:W-:-:S03]  /*0570*/  FFMA R9, R9, R22, R8 ;  /* 0x0000001609097223 */ /* 0x000fc60000000008 */
[----:B------:R-:W-:Y:S01]  /*0580*/  LDS R22, [R5+0x1a80] ;  /* 0x001a800005167984 */ /* 0x000fe20000000800 */
[----:B-1----:R-:W-:-:S03]  /*0590*/  FFMA R10, R10, R23, R9 ;  /* 0x000000170a0a7223 */ /* 0x002fc60000000009 */
[----:B------:R-:W-:Y:S01]  /*05a0*/  LDS R23, [R5+0x1a00] ;  /* 0x001a000005177984 */ /* 0x000fe20000000800 */
[----:B------:R-:W-:-:S03]  /*05b0*/  FFMA R27, R11, R24, R10 ;  /* 0x000000180b1b7223 */ /* 0x000fc6000000000a */
[----:B------:R-:W1:Y:S04]  /*05c0*/  LDS.128 R8, [R6+0x50] ;  /* 0x0000500006087984 */ /* 0x000e680000000c00 */
[----:B------:R-:W-:Y:S01]  /*05d0*/  LDS R24, [R5+0x1c80] ;  /* 0x001c800005187984 */ /* 0x000fe20000000800 */
[----:B--2---:R-:W-:-:S03]  /*05e0*/  FFMA R12, R12, R21, R27 ;  /* 0x000000150c0c7223 */ /* 0x004fc6000000001b */
[----:B------:R-:W2:Y:S01]  /*05f0*/  LDS R21, [R5+0x1b00] ;  /* 0x001b000005157984 */ /* 0x000ea20000000800 */
[----:B------:R-:W-:-:S03]  /*0600*/  FFMA R13, R13, R20, R12 ;  /* 0x000000140d0d7223 */ /* 0x000fc6000000000c */
[----:B------:R-:W3:Y:S01]  /*0610*/  LDS R20, [R5+0x1b80] ;  /* 0x001b800005147984 */ /* 0x000ee20000000800 */
[----:B0-----:R-:W-:-:S03]  /*0620*/  FFMA R14, R14, R25, R13 ;  /* 0x000000190e0e7223 */ /* 0x001fc6000000000d */
[----:B------:R-:W-:Y:S01]  /*0630*/  LDS R25, [R5+0x1c00] ;  /* 0x001c000005197984 */ /* 0x000fe20000000800 */
[----:B------:R-:W-:-:S03]  /*0640*/  FFMA R27, R15, R26, R14 ;  /* 0x0000001a0f1b7223 */ /* 0x000fc6000000000e */
[----:B------:R-:W0:Y:S01]  /*0650*/  LDS.128 R12, [R6+0x60] ;  /* 0x00006000060c7984 */ /* 0x000e220000000c00 */
[----:B-1----:R-:W-:-:S03]  /*0660*/  FFMA R8, R8, R23, R27 ;  /* 0x0000001708087223 */ /* 0x002fc6000000001b */
[----:B------:R-:W1:Y:S01]  /*0670*/  LDS R23, [R5+0x1d00] ;  /* 0x001d000005177984 */ /* 0x000e620000000800 */
[----:B------:R-:W-:-:S03]  /*0680*/  FFMA R9, R9, R22, R8 ;  /* 0x0000001609097223 */ /* 0x000fc60000000008 */
[----:B------:R-:W4:Y:S01]  /*0690*/  LDS R22, [R5+0x1d80] ;  /* 0x001d800005167984 */ /* 0x000f220000000800 */
[----:B--2---:R-:W-:-:S03]  /*06a0*/  FFMA R10, R10, R21, R9 ;  /* 0x000000150a0a7223 */ /* 0x004fc60000000009 */
[----:B------:R-:W-:Y:S01]  /*06b0*/  LDS R21, [R5+0x1e00] ;  /* 0x001e000005157984 */ /* 0x000fe20000000800 */
[----:B---3--:R-:W-:-:S03]  /*06c0*/  FFMA R27, R11, R20, R10 ;  /* 0x000000140b1b7223 */ /* 0x008fc6000000000a */
[----:B------:R-:W2:Y:S04]  /*06d0*/  LDS.128 R8, [R6+0x70] ;  /* 0x0000700006087984 */ /* 0x000ea80000000c00 */
[----:B------:R-:W3:Y:S01]  /*06e0*/  LDS R20, [R5+0x1e80] ;  /* 0x001e800005147984 */ /* 0x000ee20000000800 */
[----:B0-----:R-:W-:-:S03]  /*06f0*/  FFMA R26, R12, R25, R27 ;  /* 0x000000190c1a7223 */ /* 0x001fc6000000001b */
[----:B------:R-:W0:Y:S01]  /*0700*/  LDS R25, [R5+0x1f00] ;  /* 0x001f000005197984 */ /* 0x000e220000000800 */
[----:B------:R-:W-:-:S03]  /*0710*/  FFMA R13, R13, R24, R26 ;  /* 0x000000180d0d7223 */ /* 0x000fc6000000001a */
[----:B------:R-:W5:Y:S01]  /*0720*/  LDS R12, [R5+0x1f80] ;  /* 0x001f8000050c7984 */ /* 0x000f620000000800 */
[----:B-1----:R-:W-:-:S04]  /*0730*/  FFMA R14, R14, R23, R13 ;  /* 0x000000170e0e7223 */ /* 0x002fc8000000000d */
[----:B----4-:R-:W-:-:S04]  /*0740*/  FFMA R15, R15, R22, R14 ;  /* 0x000000160f0f7223 */ /* 0x010fc8000000000e */
[----:B--2---:R-:W-:-:S04]  /*0750*/  FFMA R8, R8, R21, R15 ;  /* 0x0000001508087223 */ /* 0x004fc8000000000f */
[----:B---3--:R-:W-:-:S04]  /*0760*/  FFMA R9, R9, R20, R8 ;  /* 0x0000001409097223 */ /* 0x008fc80000000008 */
[----:B0-----:R-:W-:-:S04]  /*0770*/  FFMA R10, R10, R25, R9 ;  /* 0x000000190a0a7223 */ /* 0x001fc80000000009 */
[----:B-----5:R-:W-:Y:S01]  /*0780*/  FFMA R23, R11, R12, R10 ;  /* 0x0000000c0b177223 */ /* 0x020fe2000000000a */
[----:B------:R-:W-:Y:S06]  /*0790*/  BAR.SYNC.DEFER_BLOCKING 0x0 ;  /* 0x0000000000007b1d */ /* 0x000fec0000010000 */
[----:B------:R-:W-:Y:S05]  /*07a0*/  @P0 BRA `(.L_x_17) ;  /* 0xfffffff800b00947 */ /* 0x000fea000383ffff */
.L_x_16:
[----:B------:R-:W0:Y:S01]  /*07b0*/  S2R R3, SR_TID.X ;  /* 0x0000000000037919 */ /* 0x000e220000002100 */
[----:B------:R-:W1:Y:S01]  /*07c0*/  LDCU UR5, c[0x0][0x384] ;  /* 0x00007080ff0577ac */ /* 0x000e620008000800 */
[----:B------:R-:W2:Y:S01]  /*07d0*/  LDCU.64 UR6, c[0x0][0x3a0] ;  /* 0x00007400ff0677ac */ /* 0x000ea20008000a00 */
[----:B-1----:R-:W-:Y:S02]  /*07e0*/  UIMAD UR4, UR4, UR5, URZ ;  /* 0x00000005040472a4 */ /* 0x002fe4000f8e02ff */
[----:B0-----:R-:W-:Y:S02]  /*07f0*/  IMAD R0, R0, UR5, R3 ;  /* 0x0000000500007c24 */ /* 0x001fe4000f8e0203 */
[----:B------:R-:W-:-:S03]  /*0800*/  USHF.R.S32.HI UR5, URZ, 0x1f, UR4 ;  /* 0x0000001fff057899 */ /* 0x000fc60008011404 */
[--C-:B------:R-:W-:Y:S02]  /*0810*/  IADD3 R0, P0, P1, R0, UR4, R17.reuse ;  /* 0x0000000400007c10 */ /* 0x100fe4000f91e011 */
[----:B------:R-:W-:-:S04]  /*0820*/  SHF.R.S32.HI R17, RZ, 0x1f, R17 ;  /* 0x0000001fff117819 */ /* 0x000fc80000011411 */
[----:B------:R-:W-:Y:S02]  /*0830*/  IADD3.X R17, PT, PT, RZ, UR5, R17, P0, P1 ;  /* 0x00000005ff117c10 */ /* 0x000fe400087e2411 */
[----:B--2---:R-:W-:-:S04]  /*0840*/  LEA R2, P0, R0, UR6, 0x2 ;  /* 0x0000000600027c11 */ /* 0x004fc8000f8010ff */
[----:B------:R-:W-:-:S05]  /*0850*/  LEA.HI.X R3, R0, UR7, R17, 0x2, P0 ;  /* 0x0000000700037c11 */ /* 0x000fca00080f1411 */
[----:B------:R-:W-:Y:S01]  /*0860*/  STG.E desc[UR8][R2.64], R23 ;  /* 0x0000001702007986 */ /* 0x000fe2000c101908 */
[----:B------:R-:W-:Y:S05]  /*0870*/  EXIT ;  /* 0x000000000000794d */ /* 0x000fea0003800000 */
.L_x_18:
        /* <DEDUP_REMOVED lines=16> */
.L_x_25:


//--------------------- .text._ZN15matmul_baseline15matmul_baselineEiiiPKfS1_Pf --------------------------
	.section	.text._ZN15matmul_baseline15matmul_baselineEiiiPKfS1_Pf,"ax",@progbits
	.align	128
        .global         _ZN15matmul_baseline15matmul_baselineEiiiPKfS1_Pf
        .type           _ZN15matmul_baseline15matmul_baselineEiiiPKfS1_Pf,@function
        .size           _ZN15matmul_baseline15matmul_baselineEiiiPKfS1_Pf,(.L_x_26 - _ZN15matmul_baseline15matmul_baselineEiiiPKfS1_Pf)
        .other          _ZN15matmul_baseline15matmul_baselineEiiiPKfS1_Pf,@"STO_CUDA_ENTRY STV_DEFAULT"
_ZN15matmul_baseline15matmul_baselineEiiiPKfS1_Pf:
.text._ZN15matmul_baseline15matmul_baselineEiiiPKfS1_Pf:
[----:B------:R-:W-:Y:S01]  /*0000*/  LDC R1, c[0x0][0x37c] ;  /* 0x0000df00ff017b82 */ /* 0x000fe20000000800 */
[----:B------:R-:W0:Y:S01]  /*0010*/  S2R R0, SR_CTAID.Y ;  /* 0x0000000000007919 */ /* 0x000e220000002600 */
[----:B------:R-:W1:Y:S01]  /*0020*/  LDCU UR18, c[0x0][0x388] ;  /* 0x00007100ff1277ac */ /* 0x000e620008000800 */
[----:B------:R-:W-:Y:S01]  /*0030*/  HFMA2 R12, -RZ, RZ, 0, 0 ;  /* 0x00000000ff0c7431 */ /* 0x000fe200000001ff */
[----:B------:R-:W0:Y:S01]  /*0040*/  S2R R3, SR_TID.Y ;  /* 0x0000000000037919 */ /* 0x000e220000002200 */
[----:B------:R-:W2:Y:S01]  /*0050*/  LDCU.64 UR16, c[0x0][0x358] ;  /* 0x00006b00ff1077ac */ /* 0x000ea20008000a00 */
[----:B------:R-:W3:Y:S01]  /*0060*/  S2R R13, SR_CTAID.X ;  /* 0x00000000000d7919 */ /* 0x000ee20000002500 */
[----:B------:R-:W3:Y:S01]  /*0070*/  S2R R2, SR_TID.X ;  /* 0x0000000000027919 */ /* 0x000ee20000002100 */
[----:B-1----:R-:W-:Y:S01]  /*0080*/  UISETP.GE.AND UP0, UPT, UR18, 0x1, UPT ;  /* 0x000000011200788c */ /* 0x002fe2000bf06270 */
[----:B0-----:R-:W-:Y:S02]  /*0090*/  LEA R0, R0, R3, 0x5 ;  /* 0x0000000300007211 */ /* 0x001fe400078e28ff */
[----:B---3--:R-:W-:-:S06]  /*00a0*/  LEA R13, R13, R2, 0x5 ;  /* 0x000000020d0d7211 */ /* 0x008fcc00078e28ff */
[----:B--2---:R-:W-:Y:S05]  /*00b0*/  BRA.U !UP0, `(.L_x_19) ;  /* 0x0000000908647547 */ /* 0x004fea000b800000 */
[----:B------:R-:W-:Y:S02]  /*00c0*/  UISETP.GE.U32.AND UP1, UPT, UR18, 0x8, UPT ;  /* 0x000000081200788c */ /* 0x000fe4000bf26070 */
[----:B------:R-:W-:Y:S01]  /*00d0*/  IMAD R5, R0, UR18, RZ ;  /* 0x0000001200057c24 */ /* 0x000fe2000f8e02ff */
[----:B------:R-:W-:Y:S01]  /*00e0*/  ULOP3.LUT UR19, UR18, 0x7, URZ, 0xc0, !UPT ;  /* 0x0000000712137892 */ /* 0x000fe2000f8ec0ff */
[----:B------:R-:W-:Y:S01]  /*00f0*/  MOV R12, RZ ;  /* 0x000000ff000c7202 */ /* 0x000fe20000000f00 */
[----:B------:R-:W-:Y:S02]  /*0100*/  UMOV UR4, URZ ;  /* 0x000000ff00047c82 */ /* 0x000fe40008000000 */
[----:B------:R-:W-:Y:S02]  /*0110*/  UISETP.NE.AND UP0, UPT, UR19, URZ, UPT ;  /* 0x000000ff1300728c */ /* 0x000fe4000bf05270 */
[----:B------:R-:W-:Y:S09]  /*0120*/  BRA.U !UP1, `(.L_x_20) ;  /* 0x0000000509087547 */ /* 0x000ff2000b800000 */
[----:B------:R-:W0:Y:S01]  /*0130*/  LDCU.128 UR20, c[0x0][0x390] ;  /* 0x00007200ff1477ac */ /* 0x000e220008000c00 */
[----:B------:R-:W-:Y:S01]  /*0140*/  IMAD.MOV.U32 R12, RZ, RZ, RZ ;  /* 0x000000ffff0c7224 */ /* 0x000fe200078e00ff */
[----:B------:R-:W-:Y:S01]  /*0150*/  MOV R14, R13 ;  /* 0x0000000d000e7202 */ /* 0x000fe20000000f00 */
[----:B------:R-:W-:-:S04]  /*0160*/  ULOP3.LUT UR4, UR18, 0x7ffffff8, URZ, 0xc0, !UPT ;  /* 0x7ffffff812047892 */ /* 0x000fc8000f8ec0ff */
[----:B------:R-:W-:Y:S01]  /*0170*/  UIADD3 UR5, UPT, UPT, -UR4, URZ, URZ ;  /* 0x000000ff04057290 */ /* 0x000fe2000fffe1ff */
[----:B0-----:R-:W-:Y:S01]  /*0180*/  MOV R2, UR20 ;  /* 0x0000001400027c02 */ /* 0x001fe20008000f00 */
[----:B------:R-:W-:Y:S01]  /*0190*/  UIMAD.WIDE.U32 UR6, UR18, 0xc, UR22 ;  /* 0x0000000c120678a5 */ /* 0x000fe2000f8e0016 */
[----:B------:R-:W-:Y:S01]  /*01a0*/  MOV R3, UR21 ;  /* 0x0000001500037c02 */ /* 0x000fe20008000f00 */
[----:B------:R-:W-:Y:S02]  /*01b0*/  UIMAD.WIDE.U32 UR8, UR18, 0x10, UR22 ;  /* 0x00000010120878a5 */ /* 0x000fe4000f8e0016 */
[----:B------:R-:W-:Y:S01]  /*01c0*/  UIMAD.WIDE.U32 UR10, UR18, 0x14, UR22 ;  /* 0x00000014120a78a5 */ /* 0x000fe2000f8e0016 */
[----:B------:R-:W-:Y:S01]  /*01d0*/  IMAD.WIDE.U32 R2, R5, 0x4, R2 ;  /* 0x0000000405027825 */ /* 0x000fe200078e0002 */
[----:B------:R-:W-:Y:S02]  /*01e0*/  UIMAD.WIDE.U32 UR12, UR18, 0x18, UR22 ;  /* 0x00000018120c78a5 */ /* 0x000fe4000f8e0016 */
[----:B------:R-:W-:Y:S01]  /*01f0*/  UIMAD.WIDE.U32 UR14, UR18, 0x1c, UR22 ;  /* 0x0000001c120e78a5 */ /* 0x000fe2000f8e0016 */
[----:B------:R-:W-:-:S04]  /*0200*/  IADD3 R2, P0, PT, R2, 0x10, RZ ;  /* 0x0000001002027810 */ /* 0x000fc80007f1e0ff */
[----:B------:R-:W-:-:S09]  /*0210*/  IADD3.X R3, PT, PT, RZ, R3, RZ, P0, !PT ;  /* 0x00000003ff037210 */ /* 0x000fd200007fe4ff */
.L_x_21:
[----:B------:R-:W-:Y:S01]  /*0220*/  HFMA2 R23, -RZ, RZ, 0, 2.384185791015625e-07 ;  /* 0x00000004ff177431 */ /* 0x000fe200000001ff */
[----:B------:R-:W-:Y:S01]  /*0230*/  UIMAD.WIDE.U32 UR24, UR18, 0x4, UR22 ;  /* 0x00000004121878a5 */ /* 0x000fe2000f8e0016 */
[----:B------:R-:W2:Y:S01]  /*0240*/  LDG.E R21, desc[UR16][R2.64+-0x10] ;  /* 0xfffff01002157981 */ /* 0x000ea2000c1e1900 */
[----:B------:R-:W-:Y:S01]  /*0250*/  UIMAD.WIDE.U32 UR20, UR18, 0x8, UR22 ;  /* 0x00000008121478a5 */ /* 0x000fe2000f8e0016 */
[----:B------:R-:W-:Y:S02]  /*0260*/  IMAD.MOV.U32 R11, RZ, RZ, 0x4 ;  /* 0x00000004ff0b7424 */ /* 0x000fe400078e00ff */
[----:B------:R-:W-:Y:S01]  /*0270*/  HFMA2 R7, -RZ, RZ, 0, 2.384185791015625e-07 ;  /* 0x00000004ff077431 */ /* 0x000fe200000001ff */
[----:B------:R-:W3:Y:S01]  /*0280*/  LDG.E R19, desc[UR16][R2.64+-0xc] ;  /* 0xfffff41002137981 */ /* 0x000ee2000c1e1900 */
[----:B------:R-:W-:Y:S02]  /*0290*/  MOV R8, UR24 ;  /* 0x0000001800087c02 */ /* 0x000fe40008000f00 */
[----:B------:R-:W-:Y:S01]  /*02a0*/  MOV R9, UR25 ;  /* 0x0000001900097c02 */ /* 0x000fe20008000f00 */
[C---:B------:R-:W-:Y:S01]  /*02b0*/  IMAD.WIDE R22, R14.reuse, R23, UR22 ;  /* 0x000000160e167e25 */ /* 0x040fe2000f8e0217 */
[----:B------:R-:W-:Y:S01]  /*02c0*/  MOV R24, UR20 ;  /* 0x0000001400187c02 */ /* 0x000fe20008000f00 */
[----:B------:R-:W4:Y:S01]  /*02d0*/  LDG.E R17, desc[UR16][R2.64+-0x8] ;  /* 0xfffff81002117981 */ /* 0x000f22000c1e1900 */
[----:B------:R-:W-:Y:S01]  /*02e0*/  MOV R25, UR21 ;  /* 0x0000001500197c02 */ /* 0x000fe20008000f00 */
[----:B------:R-:W-:-:S02]  /*02f0*/  IMAD.WIDE R8, R14, 0x4, R8 ;  /* 0x000000040e087825 */ /* 0x000fc400078e0208 */
[----:B------:R-:W2:Y:S02]  /*0300*/  LDG.E R22, desc[UR16][R22.64] ;  /* 0x0000001016167981 */ /* 0x000ea4000c1e1900 */
[C---:B------:R-:W-:Y:S01]  /*0310*/  IMAD.WIDE R24, R14.reuse, 0x4, R24 ;  /* 0x000000040e187825 */ /* 0x040fe200078e0218 */
[----:B------:R-:W-:Y:S01]  /*0320*/  MOV R5, 0x4 ;  /* 0x0000000400057802 */ /* 0x000fe20000000f00 */
[----:B------:R0:W3:Y:S02]  /*0330*/  LDG.E R20, desc[UR16][R8.64] ;  /* 0x0000001008147981 */ /* 0x0000e4000c1e1900 */
[C---:B------:R-:W-:Y:S02]  /*0340*/  IMAD.WIDE R10, R14.reuse, R11, UR6 ;  /* 0x000000060e0a7e25 */ /* 0x040fe4000f8e020b */
[----:B------:R-:W4:Y:S02]  /*0350*/  LDG.E R18, desc[UR16][R24.64] ;  /* 0x0000001018127981 */ /* 0x000f24000c1e1900 */
[----:B------:R-:W-:-:S04]  /*0360*/  IMAD.WIDE R4, R14, R5, UR8 ;  /* 0x000000080e047e25 */ /* 0x000fc8000f8e0205 */
[----:B------:R-:W-:Y:S01]  /*0370*/  HFMA2 R27, -RZ, RZ, 0, 2.384185791015625e-07 ;  /* 0x00000004ff1b7431 */ /* 0x000fe200000001ff */
[----:B------:R1:W5:Y:S01]  /*0380*/  LDG.E R16, desc[UR16][R10.64] ;  /* 0x000000100a107981 */ /* 0x000362000c1e1900 */
[----:B0-----:R-:W-:-:S03]  /*0390*/  MOV R9, 0x4 ;  /* 0x0000000400097802 */ /* 0x001fc60000000f00 */
[----:B------:R-:W5:Y:S01]  /*03a0*/  LDG.E R15, desc[UR16][R2.64+-0x4] ;  /* 0xfffffc10020f7981 */ /* 0x000f62000c1e1900 */
[----:B------:R-:W-:-:S03]  /*03b0*/  IMAD.WIDE R6, R14, R7, UR10 ;  /* 0x0000000a0e067e25 */ /* 0x000fc6000f8e0207 */
[----:B------:R0:W5:Y:S01]  /*03c0*/  LDG.E R4, desc[UR16][R4.64] ;  /* 0x0000001004047981 */ /* 0x000162000c1e1900 */
[----:B------:R-:W-:-:S03]  /*03d0*/  IMAD.WIDE R8, R14, R9, UR12 ;  /* 0x0000000c0e087e25 */ /* 0x000fc6000f8e0209 */
[----:B------:R-:W5:Y:S01]  /*03e0*/  LDG.E R23, desc[UR16][R2.64] ;  /* 0x0000001002177981 */ /* 0x000f62000c1e1900 */
[----:B-1----:R-:W-:-:S03]  /*03f0*/  IMAD.WIDE R10, R14, R27, UR14 ;  /* 0x0000000e0e0a7e25 */ /* 0x002fc6000f8e021b */
[----:B------:R-:W5:Y:S04]  /*0400*/  LDG.E R7, desc[UR16][R6.64] ;  /* 0x0000001006077981 */ /* 0x000f68000c1e1900 */
[----:B------:R-:W5:Y:S04]  /*0410*/  LDG.E R24, desc[UR16][R2.64+0x4] ;  /* 0x0000041002187981 */ /* 0x000f68000c1e1900 */
[----:B------:R-:W5:Y:S04]  /*0420*/  LDG.E R8, desc[UR16][R8.64] ;  /* 0x0000001008087981 */ /* 0x000f68000c1e1900 */
[----:B------:R-:W5:Y:S04]  /*0430*/  LDG.E R25, desc[UR16][R2.64+0x8] ;  /* 0x0000081002197981 */ /* 0x000f68000c1e1900 */
[----:B------:R-:W5:Y:S04]  /*0440*/  LDG.E R10, desc[UR16][R10.64] ;  /* 0x000000100a0a7981 */ /* 0x000f68000c1e1900 */
[----:B------:R1:W5:Y:S01]  /*0450*/  LDG.E R27, desc[UR16][R2.64+0xc] ;  /* 0x00000c10021b7981 */ /* 0x000362000c1e1900 */
[----:B------:R-:W-:-:S04]  /*0460*/  UIADD3 UR5, UPT, UPT, UR5, 0x8, URZ ;  /* 0x0000000805057890 */ /* 0x000fc8000fffe0ff */
[----:B------:R-:W-:Y:S01]  /*0470*/  UISETP.NE.AND UP1, UPT, UR5, URZ, UPT ;  /* 0x000000ff0500728c */ /* 0x000fe2000bf25270 */
[----:B0-----:R-:W-:Y:S02]  /*0480*/  MOV R5, UR18 ;  /* 0x0000001200057c02 */ /* 0x001fe40008000f00 */
[----:B-1----:R-:W-:-:S03]  /*0490*/  IADD3 R2, P0, PT, R2, 0x20, RZ ;  /* 0x0000002002027810 */ /* 0x002fc60007f1e0ff */
[----:B------:R-:W-:Y:S01]  /*04a0*/  IMAD R14, R5, 0x8, R14 ;  /* 0x00000008050e7824 */ /* 0x000fe200078e020e */
[----:B------:R-:W-:Y:S01]  /*04b0*/  IADD3.X R3, PT, PT, RZ, R3, RZ, P0, !PT ;  /* 0x00000003ff037210 */ /* 0x000fe200007fe4ff */
[----:B--2---:R-:W-:-:S04]  /*04c0*/  FFMA R22, R21, R22, R12 ;  /* 0x0000001615167223 */ /* 0x004fc8000000000c */
[----:B---3--:R-:W-:-:S04]  /*04d0*/  FFMA R20, R19, R20, R22 ;  /* 0x0000001413147223 */ /* 0x008fc80000000016 */
[----:B----4-:R-:W-:-:S04]  /*04e0*/  FFMA R18, R17, R18, R20 ;  /* 0x0000001211127223 */ /* 0x010fc80000000014 */
[----:B-----5:R-:W-:-:S04]  /*04f0*/  FFMA R16, R15, R16, R18 ;  /* 0x000000100f107223 */ /* 0x020fc80000000012 */
[----:B------:R-:W-:-:S04]  /*0500*/  FFMA R23, R23, R4, R16 ;  /* 0x0000000417177223 */ /* 0x000fc80000000010 */
[----:B------:R-:W-:-:S04]  /*0510*/  FFMA R24, R24, R7, R23 ;  /* 0x0000000718187223 */ /* 0x000fc80000000017 */
[----:B------:R-:W-:-:S04]  /*0520*/  FFMA R8, R25, R8, R24 ;  /* 0x0000000819087223 */ /* 0x000fc80000000018 */
[----:B------:R-:W-:Y:S01]  /*0530*/  FFMA R12, R27, R10, R8 ;  /* 0x0000000a1b0c7223 */ /* 0x000fe20000000008 */
[----:B------:R-:W-:Y:S06]  /*0540*/  BRA.U UP1, `(.L_x_21) ;  /* 0xfffffffd01347547 */ /* 0x000fec000b83ffff */
.L_x_20:
[----:B------:R-:W-:Y:S05]  /*0550*/  BRA.U !UP0, `(.L_x_19) ;  /* 0x00000005083c7547 */ /* 0x000fea000b800000 */
[----:B------:R-:W-:Y:S01]  /*0560*/  UISETP.GE.U32.AND UP0, UPT, UR19, 0x4, UPT ;  /* 0x000000041300788c */ /* 0x000fe2000bf06070 */
[----:B------:R-:W-:Y:S01]  /*0570*/  IMAD R2, R0, UR18, RZ ;  /* 0x0000001200027c24 */ /* 0x000fe2000f8e02ff */
[----:B------:R-:W-:-:S04]  /*0580*/  ULOP3.LUT UR5, UR18, 0x3, URZ, 0xc0, !UPT ;  /* 0x0000000312057892 */ /* 0x000fc8000f8ec0ff */
[----:B------:R-:W-:-:S03]  /*0590*/  UISETP.NE.AND UP1, UPT, UR5, URZ, UPT ;  /* 0x000000ff0500728c */ /* 0x000fc6000bf25270 */
[----:B------:R-:W-:Y:S08]  /*05a0*/  BRA.U !UP0, `(.L_x_22) ;  /* 0x00000001087c7547 */ /* 0x000ff0000b800000 */
[----:B------:R-:W0:Y:S01]  /*05b0*/  LDC.64 R6, c[0x0][0x398] ;  /* 0x0000e600ff067b82 */ /* 0x000e220000000a00 */
[----:B------:R-:W1:Y:S01]  /*05c0*/  LDCU.64 UR6, c[0x0][0x390] ;  /* 0x00007200ff0677ac */ /* 0x000e620008000a00 */
[----:B------:R-:W-:Y:S02]  /*05d0*/  MOV R4, UR4 ;  /* 0x0000000400047c02 */ /* 0x000fe40008000f00 */
[----:B------:R-:W-:Y:S02]  /*05e0*/  IADD3 R3, PT, PT, R2, UR4, RZ ;  /* 0x0000000402037c10 */ /* 0x000fe4000fffe0ff */
[----:B------:R-:W-:Y:S01]  /*05f0*/  MOV R11, UR18 ;  /* 0x00000012000b7c02 */ /* 0x000fe20008000f00 */
[----:B------:R-:W-:Y:S01]  /*0600*/  IMAD R5, R4, UR18, R13 ;  /* 0x0000001204057c24 */ /* 0x000fe2000f8e020d */
[----:B------:R-:W2:Y:S01]  /*0610*/  LDC.64 R8, c[0x0][0x390] ;  /* 0x0000e400ff087b82 */ /* 0x000ea20000000a00 */
[----:B------:R-:W-:Y:S02]  /*0620*/  IADD3 R14, P0, PT, R2, UR4, RZ ;  /* 0x00000004020e7c10 */ /* 0x000fe4000ff1e0ff */
[----:B------:R-:W-:Y:S01]  /*0630*/  MOV R15, UR18 ;  /* 0x00000012000f7c02 */ /* 0x000fe20008000f00 */
[----:B0-----:R-:W-:-:S04]  /*0640*/  IMAD.WIDE R6, R5, 0x4, R6 ;  /* 0x0000000405067825 */ /* 0x001fc800078e0206 */
[----:B------:R-:W-:Y:S01]  /*0650*/  IMAD.WIDE.U32 R10, R11, 0x4, R6 ;  /* 0x000000040b0a7825 */ /* 0x000fe200078e0006 */
[----:B------:R-:W-:Y:S01]  /*0660*/  MOV R17, UR18 ;  /* 0x0000001200117c02 */ /* 0x000fe20008000f00 */
[----:B------:R-:W3:Y:S02]  /*0670*/  LDG.E R6, desc[UR16][R6.64] ;  /* 0x0000001006067981 */ /* 0x000ee4000c1e1900 */
[----:B--2---:R-:W-:Y:S01]  /*0680*/  IMAD.WIDE.U32 R8, R3, 0x4, R8 ;  /* 0x0000000403087825 */ /* 0x004fe200078e0008 */
[----:B------:R-:W-:Y:S02]  /*0690*/  IADD3.X R3, PT, PT, RZ, RZ, RZ, P0, !PT ;  /* 0x000000ffff037210 */ /* 0x000fe400007fe4ff */
[----:B-1----:R-:W-:-:S03]  /*06a0*/  LEA R4, P0, R14, UR6, 0x2 ;  /* 0x000000060e047c11 */ /* 0x002fc6000f8010ff */
[----:B------:R-:W3:Y:S01]  /*06b0*/  LDG.E R9, desc[UR16][R8.64] ;  /* 0x0000001008097981 */ /* 0x000ee2000c1e1900 */
[----:B------:R-:W-:Y:S01]  /*06c0*/  LEA.HI.X R5, R14, UR7, R3, 0x2, P0 ;  /* 0x000000070e057c11 */ /* 0x000fe200080f1403 */
[----:B------:R-:W-:Y:S02]  /*06d0*/  IMAD.WIDE.U32 R14, R15, 0x4, R10 ;  /* 0x000000040f0e7825 */ /* 0x000fe400078e000a */
[----:B------:R-:W2:Y:S04]  /*06e0*/  LDG.E R3, desc[UR16][R10.64] ;  /* 0x000000100a037981 */ /* 0x000ea8000c1e1900 */
[----:B------:R-:W2:Y:S01]  /*06f0*/  LDG.E R18, desc[UR16][R4.64+0x4] ;  /* 0x0000041004127981 */ /* 0x000ea2000c1e1900 */
[----:B------:R-:W-:-:S03]  /*0700*/  IMAD.WIDE.U32 R16, R17, 0x4, R14 ;  /* 0x0000000411107825 */ /* 0x000fc600078e000e */
[----:B------:R-:W4:Y:S04]  /*0710*/  LDG.E R19, desc[UR16][R14.64] ;  /* 0x000000100e137981 */ /* 0x000f28000c1e1900 */
[----:B------:R-:W4:Y:S04]  /*0720*/  LDG.E R20, desc[UR16][R4.64+0x8] ;  /* 0x0000081004147981 */ /* 0x000f28000c1e1900 */
[----:B------:R-:W5:Y:S04]  /*0730*/  LDG.E R22, desc[UR16][R4.64+0xc] ;  /* 0x00000c1004167981 */ /* 0x000f68000c1e1900 */
[----:B------:R-:W5:Y:S01]  /*0740*/  LDG.E R16, desc[UR16][R16.64] ;  /* 0x0000001010107981 */ /* 0x000f62000c1e1900 */
[----:B------:R-:W-:Y:S01]  /*0750*/  UIADD3 UR4, UPT, UPT, UR4, 0x4, URZ ;  /* 0x0000000404047890 */ /* 0x000fe2000fffe0ff */
[----:B---3--:R-:W-:-:S04]  /*0760*/  FFMA R9, R9, R6, R12 ;  /* 0x0000000609097223 */ /* 0x008fc8000000000c */
[----:B--2---:R-:W-:-:S04]  /*0770*/  FFMA R3, R18, R3, R9 ;  /* 0x0000000312037223 */ /* 0x004fc80000000009 */
[----:B----4-:R-:W-:-:S04]  /*0780*/  FFMA R3, R20, R19, R3 ;  /* 0x0000001314037223 */ /* 0x010fc80000000003 */
[----:B-----5:R-:W-:-:S07]  /*0790*/  FFMA R12, R22, R16, R3 ;  /* 0x00000010160c7223 */ /* 0x020fce0000000003 */
.L_x_22:
[----:B------:R-:W-:Y:S05]  /*07a0*/  BRA.U !UP1, `(.L_x_19) ;  /* 0x0000000109a87547 */ /* 0x000fea000b800000 */
[----:B------:R-:W-:Y:S01]  /*07b0*/  UISETP.NE.AND UP0, UPT, UR5, 0x1, UPT ;  /* 0x000000010500788c */ /* 0x000fe2000bf05270 */
[----:B------:R-:W-:Y:S01]  /*07c0*/  MOV R4, UR4 ;  /* 0x0000000400047c02 */ /* 0x000fe20008000f00 */
[----:B------:R-:W-:Y:S02]  /*07d0*/  ULOP3.LUT UR5, UR18, 0x1, URZ, 0xc0, !UPT ;  /* 0x0000000112057892 */ /* 0x000fe4000f8ec0ff */
[----:B------:R-:W-:Y:S02]  /*07e0*/  IMAD.U32 R17, RZ, RZ, UR18 ;  /* 0x00000012ff117e24 */ /* 0x000fe4000f8e00ff */
[----:B------:R-:W-:Y:S01]  /*07f0*/  UISETP.NE.U32.AND UP1, UPT, UR5, 0x1, UPT ;  /* 0x000000010500788c */ /* 0x000fe2000bf25070 */
[----:B------:R-:W-:-:S04]  /*0800*/  PLOP3.LUT P1, PT, PT, PT, UP0, 0x80, 0x8 ;  /* 0x000000000008781c */ /* 0x000fc80003f2f008 */
[----:B------:R-:W0:Y:S01]  /*0810*/  @UP0 LDCU.128 UR8, c[0x0][0x390] ;  /* 0x00007200ff0807ac */ /* 0x000e220008000c00 */
[----:B------:R-:W-:Y:S01]  /*0820*/  PLOP3.LUT P0, PT, PT, PT, UP1, 0x80, 0x8 ;  /* 0x000000000008781c */ /* 0x000fe20003f0f018 */
[----:B------:R-:W1:Y:S04]  /*0830*/  @UP0 LDCU.64 UR6, c[0x0][0x390] ;  /* 0x00007200ff0607ac */ /* 0x000e680008000a00 */
[----:B------:R-:W2:Y:S03]  /*0840*/  @!UP1 LDCU.128 UR12, c[0x0][0x390] ;  /* 0x00007200ff0c97ac */ /* 0x000ea60008000c00 */
[C---:B------:R-:W-:Y:S01]  /*0850*/  @P1 VIADD R3, R2.reuse, UR4 ;  /* 0x0000000402031c36 */ /* 0x040fe20008000000 */
[----:B------:R-:W-:Y:S01]  /*0860*/  @P1 IADD3 R5, P2, PT, R2, UR4, RZ ;  /* 0x0000000402051c10 */ /* 0x000fe2000ff5e0ff */
[----:B------:R-:W-:-:S03]  /*0870*/  @UP0 UIADD3 UR4, UPT, UPT, UR4, 0x2, URZ ;  /* 0x0000000204040890 */ /* 0x000fc6000fffe0ff */
[----:B------:R-:W-:Y:S02]  /*0880*/  @P1 IADD3.X R8, PT, PT, RZ, RZ, RZ, P2, !PT ;  /* 0x000000ffff081210 */ /* 0x000fe400017fe4ff */
[----:B0-----:R-:W-:Y:S02]  /*0890*/  MOV R14, UR8 ;  /* 0x00000008000e7c02 */ /* 0x001fe40008000f00 */
[----:B------:R-:W-:Y:S02]  /*08a0*/  MOV R15, UR9 ;  /* 0x00000009000f7c02 */ /* 0x000fe40008000f00 */
[----:B------:R-:W-:Y:S02]  /*08b0*/  MOV R6, UR10 ;  /* 0x0000000a00067c02 */ /* 0x000fe40008000f00 */
[----:B------:R-:W-:Y:S01]  /*08c0*/  MOV R7, UR11 ;  /* 0x0000000b00077c02 */ /* 0x000fe20008000f00 */
[----:B------:R-:W-:-:S04]  /*08d0*/  @P1 IMAD.WIDE.U32 R14, R3, 0x4, R14 ;  /* 0x00000004030e1825 */ /* 0x000fc800078e000e */
[----:B------:R-:W-:Y:S01]  /*08e0*/  @P1 IMAD R3, R4, UR18, R13 ;  /* 0x0000001204031c24 */ /* 0x000fe2000f8e020d */
[----:B-1----:R-:W-:Y:S02]  /*08f0*/  @P1 LEA R4, P2, R5, UR6, 0x2 ;  /* 0x0000000605041c11 */ /* 0x002fe4000f8410ff */
[----:B------:R-:W-:Y:S01]  /*0900*/  MOV R18, UR4 ;  /* 0x0000000400127c02 */ /* 0x000fe20008000f00 */
[----:B------:R-:W-:Y:S01]  /*0910*/  @P1 IMAD.WIDE R6, R3, 0x4, R6 ;  /* 0x0000000403061825 */ /* 0x000fe200078e0206 */
[----:B------:R-:W-:Y:S01]  /*0920*/  @P1 LEA.HI.X R5, R5, UR7, R8, 0x2, P2 ;  /* 0x0000000705051c11 */ /* 0x000fe200090f1408 */
[----:B------:R-:W3:Y:S01]  /*0930*/  @P1 LDG.E R3, desc[UR16][R14.64] ;  /* 0x000000100e031981 */ /* 0x000ee2000c1e1900 */
[----:B--2---:R-:W-:Y:S01]  /*0940*/  MOV R8, UR12 ;  /* 0x0000000c00087c02 */ /* 0x004fe20008000f00 */
[----:B------:R-:W-:Y:S01]  /*0950*/  @!P0 IMAD R21, R18, UR18, R13 ;  /* 0x0000001212158c24 */ /* 0x000fe2000f8e020d */
[----:B------:R-:W-:Y:S01]  /*0960*/  MOV R9, UR13 ;  /* 0x0000000d00097c02 */ /* 0x000fe20008000f00 */
[----:B------:R-:W-:Y:S01]  /*0970*/  @P1 IMAD.WIDE.U32 R16, R17, 0x4, R6 ;  /* 0x0000000411101825 */ /* 0x000fe200078e0006 */
[----:B------:R-:W-:Y:S01]  /*0980*/  @!P0 IADD3 R19, PT, PT, R2, UR4, RZ ;  /* 0x0000000402138c10 */ /* 0x000fe2000fffe0ff */
[----:B------:R-:W3:Y:S01]  /*0990*/  @P1 LDG.E R6, desc[UR16][R6.64] ;  /* 0x0000001006061981 */ /* 0x000ee2000c1e1900 */
[----:B------:R-:W-:-:S02]  /*09a0*/  MOV R10, UR14 ;  /* 0x0000000e000a7c02 */ /* 0x000fc40008000f00 */
[----:B------:R-:W-:Y:S01]  /*09b0*/  MOV R11, UR15 ;  /* 0x0000000f000b7c02 */ /* 0x000fe20008000f00 */
[----:B------:R-:W-:Y:S01]  /*09c0*/  @!P0 IMAD.WIDE.U32 R8, R19, 0x4, R8 ;  /* 0x0000000413088825 */ /* 0x000fe200078e0008 */
[----:B------:R-:W2:Y:S03]  /*09d0*/  @P1 LDG.E R16, desc[UR16][R16.64] ;  /* 0x0000001010101981 */ /* 0x000ea6000c1e1900 */
[----:B------:R-:W-:Y:S01]  /*09e0*/  @!P0 IMAD.WIDE R10, R21, 0x4, R10 ;  /* 0x00000004150a8825 */ /* 0x000fe200078e020a */
[----:B------:R-:W2:Y:S04]  /*09f0*/  @P1 LDG.E R4, desc[UR16][R4.64+0x4] ;  /* 0x0000041004041981 */ /* 0x000ea8000c1e1900 */
[----:B------:R-:W4:Y:S04]  /*0a00*/  @!P0 LDG.E R9, desc[UR16][R8.64] ;  /* 0x0000001008098981 */ /* 0x000f28000c1e1900 */
[----:B------:R-:W4:Y:S01]  /*0a10*/  @!P0 LDG.E R10, desc[UR16][R10.64] ;  /* 0x000000100a0a8981 */ /* 0x000f22000c1e1900 */
[----:B---3--:R-:W-:-:S04]  /*0a20*/  @P1 FFMA R3, R3, R6, R12 ;  /* 0x0000000603031223 */ /* 0x008fc8000000000c */
[----:B--2---:R-:W-:-:S04]  /*0a30*/  @P1 FFMA R12, R4, R16, R3 ;  /* 0x00000010040c1223 */ /* 0x004fc80000000003 */
[----:B----4-:R-:W-:-:S07]  /*0a40*/  @!P0 FFMA R12, R9, R10, R12 ;  /* 0x0000000a090c8223 */ /* 0x010fce000000000c */
.L_x_19:
[----:B------:R-:W0:Y:S01]  /*0a50*/  LDC.64 R2, c[0x0][0x3a0] ;  /* 0x0000e800ff027b82 */ /* 0x000e220000000a00 */
[----:B------:R-:W-:-:S04]  /*0a60*/  IMAD R13, R0, UR18, R13 ;  /* 0x00000012000d7c24 */ /* 0x000fc8000f8e020d */
[----:B0-----:R-:W-:-:S05]  /*0a70*/  IMAD.WIDE R2, R13, 0x4, R2 ;  /* 0x000000040d027825 */ /* 0x001fca00078e0202 */
[----:B------:R-:W-:Y:S01]  /*0a80*/  STG.E desc[UR16][R2.64], R12 ;  /* 0x0000000c02007986 */ /* 0x000fe2000c101910 */
[----:B------:R-:W-:Y:S05]  /*0a90*/  EXIT ;  /* 0x000000000000794d */ /* 0x000fea0003800000 */
.L_x_23:
        /* <DEDUP_REMOVED lines=14> */
.L_x_26:


//--------------------- .nv.shared._ZN13matmul_l1_reg13matmul_l1_regEiiiPKfS1_Pf --------------------------
	.section	.nv.shared._ZN13matmul_l1_reg13matmul_l1_regEiiiPKfS1_Pf,"aw",@nobits
	.sectionflags	@""
	.align	16
	.zero		1024


//--------------------- .nv.shared.reserved.0     --------------------------
	.section	.nv.shared.reserved.0,"aw",@nobits
	.weak		__nv_reservedSMEM_offset_0_alias
	.size		__nv_reservedSMEM_offset_0_alias, 0, 64
	.other		__nv_reservedSMEM_offset_0_alias,@"STO_CUDA_RESERVED_SHARED STV_DEFAULT"
__nv_reservedSMEM_offset_0_alias:
	.zero		0
	.zero		64


//--------------------- .nv.shared._ZN12matmul_shmem12matmul_shmemEiiiPKfS1_Pf --------------------------
	.section	.nv.shared._ZN12matmul_shmem12matmul_shmemEiiiPKfS1_Pf,"aw",@nobits
	.sectionflags	@""
	.align	16
	.zero		1024


//--------------------- .nv.shared._ZN15matmul_baseline15matmul_baselineEiiiPKfS1_Pf --------------------------
	.section	.nv.shared._ZN15matmul_baseline15matmul_baselineEiiiPKfS1_Pf,"aw",@nobits
	.sectionflags	@""
	.align	16
	.zero		1024


//--------------------- .nv.constant0._ZN13matmul_l1_reg13matmul_l1_regEiiiPKfS1_Pf --------------------------
	.section	.nv.constant0._ZN13matmul_l1_reg13matmul_l1_regEiiiPKfS1_Pf,"a",@progbits
	.sectionflags	@""
	.align	4
.nv.constant0._ZN13matmul_l1_reg13matmul_l1_regEiiiPKfS1_Pf:
	.zero		936


//--------------------- .nv.constant0._ZN12matmul_shmem12matmul_shmemEiiiPKfS1_Pf --------------------------
	.section	.nv.constant0._ZN12matmul_shmem12matmul_shmemEiiiPKfS1_Pf,"a",@progbits
	.sectionflags	@""
	.align	4
.nv.constant0._ZN12matmul_shmem12matmul_shmemEiiiPKfS1_Pf:
	.zero		936


//--------------------- .nv.constant0._ZN15matmul_baseline15matmul_baselineEiiiPKfS1_Pf --------------------------
	.section	.nv.constant0._ZN15matmul_baseline15matmul_baselineEiiiPKfS1_Pf,"a",@progbits
	.sectionflags	@""
	.align	4
.nv.constant0._ZN15matmul_baseline15matmul_baselineEiiiPKfS1_Pf:
	.zero		936


//--------------------- SYMBOLS --------------------------

	.type		.nv.reservedSmem.offset0,@object
	.size		.nv.reservedSmem.offset0,0x4
	.type		.nv.reservedSmem.cap,@object
	.size		.nv.reservedSmem.cap,0x4
